	.headerflags	@"EF_CUDA_TEXMODE_UNIFIED EF_CUDA_64BIT_ADDRESS EF_CUDA_ACCELERATORS EF_CUDA_SM90 EF_CUDA_VIRTUAL_SM(EF_CUDA_SM90)"
	.elftype	@"ET_EXEC"


//--------------------- .nv.info                  --------------------------
	.section	.nv.info,"",@"SHT_CUDA_INFO"
	.align	4


	//----- nvinfo : EIATTR_REGCOUNT
	.align		4
        /*0000*/ 	.byte	0x04, 0x2f
        /*0002*/ 	.short	(.L_1 - .L_0)
	.align		4
.L_0:
        /*0004*/ 	.word	index@(triton_poi_fused__unsafe_index_add_mul_sub_23)
        /*0008*/ 	.word	0x00000040


	//----- nvinfo : EIATTR_MIN_STACK_SIZE
	.align		4
.L_1:
        /*000c*/ 	.byte	0x04, 0x12
        /*000e*/ 	.short	(.L_3 - .L_2)
	.align		4
.L_2:
        /*0010*/ 	.word	index@(triton_poi_fused__unsafe_index_add_mul_sub_23)
        /*0014*/ 	.word	0x00000000


	//----- nvinfo : EIATTR_FRAME_SIZE
	.align		4
.L_3:
        /*0018*/ 	.byte	0x04, 0x11
        /*001a*/ 	.short	(.L_5 - .L_4)
	.align		4
.L_4:
        /*001c*/ 	.word	index@(triton_poi_fused__unsafe_index_add_mul_sub_23)
        /*0020*/ 	.word	0x00000000


	//----- nvinfo : EIATTR_MIN_STACK_SIZE
	.align		4
.L_5:
        /*0024*/ 	.byte	0x04, 0x12
        /*0026*/ 	.short	(.L_7 - .L_6)
	.align		4
.L_6:
        /*0028*/ 	.word	index@(triton_poi_fused__unsafe_index_add_mul_sub_23)
        /*002c*/ 	.word	0x00000000
.L_7:


//--------------------- .nv.info.triton_poi_fused__unsafe_index_add_mul_sub_23 --------------------------
	.section	.nv.info.triton_poi_fused__unsafe_index_add_mul_sub_23,"",@"SHT_CUDA_INFO"
	.sectionflags	@""
	.align	4


	//----- nvinfo : EIATTR_CUDA_API_VERSION
	.align		4
        /*0000*/ 	.byte	0x04, 0x37
        /*0002*/ 	.short	(.L_9 - .L_8)
.L_8:
        /*0004*/ 	.word	0x0000007c


	//----- nvinfo : EIATTR_KPARAM_INFO
	.align		4
.L_9:
        /*0008*/ 	.byte	0x04, 0x17
        /*000a*/ 	.short	(.L_11 - .L_10)
.L_10:
        /*000c*/ 	.word	0x00000000
        /*0010*/ 	.short	0x000b
        /*0012*/ 	.short	0x0058
        /*0014*/ 	.byte	0x00, 0xf0, 0x11, 0x00


	//----- nvinfo : EIATTR_KPARAM_INFO
	.align		4
.L_11:
        /*0018*/ 	.byte	0x04, 0x17
        /*001a*/ 	.short	(.L_13 - .L_12)
.L_12:
        /*001c*/ 	.word	0x00000000
        /*0020*/ 	.short	0x000a
        /*0022*/ 	.short	0x0050
        /*0024*/ 	.byte	0x00, 0xf4, 0x21, 0x00


	//----- nvinfo : EIATTR_KPARAM_INFO
	.align		4
.L_13:
        /*0028*/ 	.byte	0x04, 0x17
        /*002a*/ 	.short	(.L_15 - .L_14)
.L_14:
        /*002c*/ 	.word	0x00000000
        /*0030*/ 	.short	0x0009
        /*0032*/ 	.short	0x0048
        /*0034*/ 	.byte	0x00, 0xf4, 0x21, 0x00


	//----- nvinfo : EIATTR_KPARAM_INFO
	.align		4
.L_15:
        /*0038*/ 	.byte	0x04, 0x17
        /*003a*/ 	.short	(.L_17 - .L_16)
.L_16:
        /*003c*/ 	.word	0x00000000
        /*0040*/ 	.short	0x0008
        /*0042*/ 	.short	0x0040
        /*0044*/ 	.byte	0x00, 0xf4, 0x21, 0x00


	//----- nvinfo : EIATTR_KPARAM_INFO
	.align		4
.L_17:
        /*0048*/ 	.byte	0x04, 0x17
        /*004a*/ 	.short	(.L_19 - .L_18)
.L_18:
        /*004c*/ 	.word	0x00000000
        /*0050*/ 	.short	0x0007
        /*0052*/ 	.short	0x0038
        /*0054*/ 	.byte	0x00, 0xf4, 0x21, 0x00


	//----- nvinfo : EIATTR_KPARAM_INFO
	.align		4
.L_19:
        /*0058*/ 	.byte	0x04, 0x17
        /*005a*/ 	.short	(.L_21 - .L_20)
.L_20:
        /*005c*/ 	.word	0x00000000
        /*0060*/ 	.short	0x0006
        /*0062*/ 	.short	0x0030
        /*0064*/ 	.byte	0x00, 0xf4, 0x21, 0x00


	//----- nvinfo : EIATTR_KPARAM_INFO
	.align		4
.L_21:
        /*0068*/ 	.byte	0x04, 0x17
        /*006a*/ 	.short	(.L_23 - .L_22)
.L_22:
        /*006c*/ 	.word	0x00000000
        /*0070*/ 	.short	0x0005
        /*0072*/ 	.short	0x0028
        /*0074*/ 	.byte	0x00, 0xf4, 0x21, 0x00


	//----- nvinfo : EIATTR_KPARAM_INFO
	.align		4
.L_23:
        /*0078*/ 	.byte	0x04, 0x17
        /*007a*/ 	.short	(.L_25 - .L_24)
.L_24:
        /*007c*/ 	.word	0x00000000
        /*0080*/ 	.short	0x0004
        /*0082*/ 	.short	0x0020
        /*0084*/ 	.byte	0x00, 0xf4, 0x21, 0x00


	//----- nvinfo : EIATTR_KPARAM_INFO
	.align		4
.L_25:
        /*0088*/ 	.byte	0x04, 0x17
        /*008a*/ 	.short	(.L_27 - .L_26)
.L_26:
        /*008c*/ 	.word	0x00000000
        /*0090*/ 	.short	0x0003
        /*0092*/ 	.short	0x0018
        /*0094*/ 	.byte	0x00, 0xf4, 0x21, 0x00


	//----- nvinfo : EIATTR_KPARAM_INFO
	.align		4
.L_27:
        /*0098*/ 	.byte	0x04, 0x17
        /*009a*/ 	.short	(.L_29 - .L_28)
.L_28:
        /*009c*/ 	.word	0x00000000
        /*00a0*/ 	.short	0x0002
        /*00a2*/ 	.short	0x0010
        /*00a4*/ 	.byte	0x00, 0xf4, 0x21, 0x00


	//----- nvinfo : EIATTR_KPARAM_INFO
	.align		4
.L_29:
        /*00a8*/ 	.byte	0x04, 0x17
        /*00aa*/ 	.short	(.L_31 - .L_30)
.L_30:
        /*00ac*/ 	.word	0x00000000
        /*00b0*/ 	.short	0x0001
        /*00b2*/ 	.short	0x0008
        /*00b4*/ 	.byte	0x00, 0xf4, 0x21, 0x00


	//----- nvinfo : EIATTR_KPARAM_INFO
	.align		4
.L_31:
        /*00b8*/ 	.byte	0x04, 0x17
        /*00ba*/ 	.short	(.L_33 - .L_32)
.L_32:
        /*00bc*/ 	.word	0x00000000
        /*00c0*/ 	.short	0x0000
        /*00c2*/ 	.short	0x0000
        /*00c4*/ 	.byte	0x00, 0xf4, 0x21, 0x00


	//----- nvinfo : EIATTR_SPARSE_MMA_MASK
	.align		4
.L_33:
        /*00c8*/ 	.byte	0x03, 0x50
        /*00ca*/ 	.short	0x0000


	//----- nvinfo : EIATTR_MAXREG_COUNT
	.align		4
        /*00cc*/ 	.byte	0x03, 0x1b
        /*00ce*/ 	.short	0x00ff


	//----- nvinfo : EIATTR_EXIT_INSTR_OFFSETS
	.align		4
        /*00d0*/ 	.byte	0x04, 0x1c
        /*00d2*/ 	.short	(.L_35 - .L_34)


	//   ....[0]....
.L_34:
        /*00d4*/ 	.word	0x000026b0


	//----- nvinfo : EIATTR_REQNTID
	.align		4
.L_35:
        /*00d8*/ 	.byte	0x04, 0x10
        /*00da*/ 	.short	(.L_37 - .L_36)
.L_36:
        /*00dc*/ 	.word	0x00000080
        /*00e0*/ 	.word	0x00000001
        /*00e4*/ 	.word	0x00000001


	//----- nvinfo : EIATTR_CBANK_PARAM_SIZE
	.align		4
.L_37:
        /*00e8*/ 	.byte	0x03, 0x19
        /*00ea*/ 	.short	0x005c


	//----- nvinfo : EIATTR_PARAM_CBANK
	.align		4
        /*00ec*/ 	.byte	0x04, 0x0a
        /*00ee*/ 	.short	(.L_39 - .L_38)
	.align		4
.L_38:
        /*00f0*/ 	.word	index@(.nv.constant0.triton_poi_fused__unsafe_index_add_mul_sub_23)
        /*00f4*/ 	.short	0x0210
        /*00f6*/ 	.short	0x005c


	//----- nvinfo : EIATTR_SW_WAR
	.align		4
.L_39:
        /*00f8*/ 	.byte	0x04, 0x36
        /*00fa*/ 	.short	(.L_41 - .L_40)
.L_40:
        /*00fc*/ 	.word	0x00000008
.L_41:


//--------------------- .nv.callgraph             --------------------------
	.section	.nv.callgraph,"",@"SHT_CUDA_CALLGRAPH"
	.align	4
	.sectionentsize	8
	.align		4
        /*0000*/ 	.word	0x00000000
	.align		4
        /*0004*/ 	.word	0xffffffff
	.align		4
        /*0008*/ 	.word	0x00000000
	.align		4
        /*000c*/ 	.word	0xfffffffe
	.align		4
        /*0010*/ 	.word	0x00000000
	.align		4
        /*0014*/ 	.word	0xfffffffd
	.align		4
        /*0018*/ 	.word	0x00000000
	.align		4
        /*001c*/ 	.word	0xfffffffc


//--------------------- .text.triton_poi_fused__unsafe_index_add_mul_sub_23 --------------------------
	.section	.text.triton_poi_fused__unsafe_index_add_mul_sub_23,"ax",@progbits
	.align	128
        .global         triton_poi_fused__unsafe_index_add_mul_sub_23
        .type           triton_poi_fused__unsafe_index_add_mul_sub_23,@function
        .size           triton_poi_fused__unsafe_index_add_mul_sub_23,(.L_x_1 - triton_poi_fused__unsafe_index_add_mul_sub_23)
        .other          triton_poi_fused__unsafe_index_add_mul_sub_23,@"STO_CUDA_ENTRY STV_DEFAULT"
triton_poi_fused__unsafe_index_add_mul_sub_23:
.text.triton_poi_fused__unsafe_index_add_mul_sub_23:
[----:B------:R-:W-:Y:S01]  /*0000*/  LDC R1, c[0x0][0x28] ;  /* 0x00000a00ff017b82 */ /* 0x000fe20000000800 */
[----:B------:R-:W1:Y:S07]  /*0010*/  S2R R0, SR_TID.X ;  /* 0x0000000000007919 */ /* 0x000e6e0000002100 */
[----:B------:R-:W2:Y:S01]  /*0020*/  LDC.64 R28, c[0x0][0x220] ;  /* 0x00008800ff1c7b82 */ /* 0x000ea20000000a00 */
[----:B------:R-:W-:Y:S01]  /*0030*/  ULDC.64 UR4, c[0x0][0x208] ;  /* 0x0000820000047ab9 */ /* 0x000fe20000000a00 */
[----:B------:R-:W-:Y:S01]  /*0040*/  ULDC.64 UR6, c[0x0][0x230] ;  /* 0x00008c0000067ab9 */ /* 0x000fe20000000a00 */
[----:B------:R-:W3:Y:S05]  /*0050*/  S2R R7, SR_CTAID.X ;  /* 0x0000000000077919 */ /* 0x000eea0000002500 */
[----:B------:R-:W4:Y:S08]  /*0060*/  LDC.64 R30, c[0x0][0x250] ;  /* 0x00009400ff1e7b82 */ /* 0x000f300000000a00 */
[----:B------:R-:W5:Y:S08]  /*0070*/  LDC.64 R26, c[0x0][0x218] ;  /* 0x00008600ff1a7b82 */ /* 0x000f700000000a00 */
[----:B------:R-:W2:Y:S01]  /*0080*/  LDC.64 R32, c[0x0][0x248] ;  /* 0x00009200ff207b82 */ /* 0x000ea20000000a00 */
[----:B-1----:R-:W-:-:S07]  /*0090*/  IMAD.SHL.U32 R0, R0, 0x4, RZ ;  /* 0x0000000400007824 */ /* 0x002fce00078e00ff */
[----:B------:R-:W1:Y:S01]  /*00a0*/  LDC.64 R20, c[0x0][0x228] ;  /* 0x00008a00ff147b82 */ /* 0x000e620000000a00 */
[----:B---3--:R-:W-:Y:S02]  /*00b0*/  SHF.R.S32.HI R45, RZ, 0x15, R7 ;  /* 0x00000015ff2d7819 */ /* 0x008fe40000011407 */
[----:B------:R-:W-:Y:S02]  /*00c0*/  LOP3.LUT R0, R0, 0x1fc, RZ, 0xc0, !PT ;  /* 0x000001fc00007812 */ /* 0x000fe400078ec0ff */
[----:B------:R-:W-:-:S03]  /*00d0*/  SGXT R45, R45, 0x1 ;  /* 0x000000012d2d781a */ /* 0x000fc60000000200 */
[----:B------:R-:W3:Y:S01]  /*00e0*/  LDC.64 R22, c[0x0][0x238] ;  /* 0x00008e00ff167b82 */ /* 0x000ee20000000a00 */
[----:B------:R-:W-:-:S05]  /*00f0*/  IMAD R4, R7, 0x400, R0 ;  /* 0x0000040007047824 */ /* 0x000fca00078e0200 */
[----:B------:R-:W-:Y:S02]  /*0100*/  SHF.R.S32.HI R3, RZ, 0x1f, R4 ;  /* 0x0000001fff037819 */ /* 0x000fe40000011404 */
[----:B------:R-:W1:Y:S02]  /*0110*/  LDC.64 R48, c[0x0][0x258] ;  /* 0x00009600ff307b82 */ /* 0x000e640000000a00 */
[----:B------:R-:W-:-:S04]  /*0120*/  LEA.HI R3, R3, R4, RZ, 0x6 ;  /* 0x0000000403037211 */ /* 0x000fc800078f30ff */
[----:B------:R-:W-:Y:S02]  /*0130*/  SHF.R.S32.HI R5, RZ, 0x6, R3 ;  /* 0x00000006ff057819 */ /* 0x000fe40000011403 */
[----:B------:R-:W3:Y:S02]  /*0140*/  LDC.64 R36, c[0x0][0x260] ;  /* 0x00009800ff247b82 */ /* 0x000ee40000000a00 */
[----:B------:R-:W-:-:S04]  /*0150*/  LEA.HI R0, R5, R5, RZ, 0x6 ;  /* 0x0000000505007211 */ /* 0x000fc800078f30ff */
[----:B------:R-:W-:Y:S02]  /*0160*/  LOP3.LUT R2, R0, 0xffffffc0, RZ, 0xc0, !PT ;  /* 0xffffffc000027812 */ /* 0x000fe400078ec0ff */
[----:B------:R-:W-:Y:S02]  /*0170*/  LEA.HI R0, R45, R4, RZ, 0xc ;  /* 0x000000042d007211 */ /* 0x000fe400078f60ff */
[----:B------:R-:W-:Y:S02]  /*0180*/  IADD3 R5, R5, -R2, RZ ;  /* 0x8000000205057210 */ /* 0x000fe40007ffe0ff */
[----:B------:R-:W-:-:S03]  /*0190*/  SHF.R.S32.HI R0, RZ, 0xc, R0 ;  /* 0x0000000cff007819 */ /* 0x000fc60000011400 */
[----:B--2---:R-:W-:Y:S01]  /*01a0*/  IMAD.WIDE R34, R5, 0x8, R28 ;  /* 0x0000000805227825 */ /* 0x004fe200078e021c */
[----:B------:R-:W-:-:S04]  /*01b0*/  LEA.HI R2, R0, R0, RZ, 0x6 ;  /* 0x0000000000027211 */ /* 0x000fc800078f30ff */
[----:B------:R-:W-:Y:S01]  /*01c0*/  LOP3.LUT R51, R2, 0xffffffc0, RZ, 0xc0, !PT ;  /* 0xffffffc002337812 */ /* 0x000fe200078ec0ff */
[----:B----4-:R-:W-:Y:S01]  /*01d0*/  IMAD.WIDE R24, R5, 0x8, R30 ;  /* 0x0000000805187825 */ /* 0x010fe200078e021e */
[----:B------:R-:W2:Y:S03]  /*01e0*/  LDG.E.EL.64 R34, desc[UR4][R34.64] ;  /* 0x0000000422227981 */ /* 0x000ea6000c2e1b00 */
[----:B------:R-:W-:Y:S02]  /*01f0*/  IMAD.IADD R51, R0, 0x1, -R51 ;  /* 0x0000000100337824 */ /* 0x000fe400078e0a33 */
[----:B------:R-:W4:Y:S01]  /*0200*/  LDG.E.EL.64 R24, desc[UR4][R24.64] ;  /* 0x0000000418187981 */ /* 0x000f22000c2e1b00 */
[----:B------:R-:W-:Y:S01]  /*0210*/  LOP3.LUT R15, R3, 0xffffffc0, RZ, 0xc0, !PT ;  /* 0xffffffc0030f7812 */ /* 0x000fe200078ec0ff */
[----:B-----5:R-:W-:-:S03]  /*0220*/  IMAD.WIDE R12, R51, 0x8, R26 ;  /* 0x00000008330c7825 */ /* 0x020fc600078e021a */
[----:B------:R-:W-:-:S03]  /*0230*/  IADD3 R15, R4, -R15, RZ ;  /* 0x8000000f040f7210 */ /* 0x000fc60007ffe0ff */
[----:B------:R-:W5:Y:S01]  /*0240*/  LDG.E.EL.64 R12, desc[UR4][R12.64] ;  /* 0x000000040c0c7981 */ /* 0x000f62000c2e1b00 */
[----:B0-----:R-:W-:-:S04]  /*0250*/  IMAD.WIDE R6, R51, 0x8, R32 ;  /* 0x0000000833067825 */ /* 0x001fc800078e0220 */
[C---:B-1----:R-:W-:Y:S02]  /*0260*/  IMAD.WIDE R8, R15.reuse, 0x8, R20 ;  /* 0x000000080f087825 */ /* 0x042fe400078e0214 */
[----:B------:R-:W5:Y:S04]  /*0270*/  LDG.E.EL.64 R6, desc[UR4][R6.64] ;  /* 0x0000000406067981 */ /* 0x000f68000c2e1b00 */
[----:B------:R-:W5:Y:S01]  /*0280*/  LDG.E.EL.128 R8, desc[UR4][R8.64] ;  /* 0x0000000408087981 */ /* 0x000f62000c2e1d00 */
[----:B---3--:R-:W-:-:S06]  /*0290*/  IMAD.WIDE R16, R15, 0x8, R22 ;  /* 0x000000080f107825 */ /* 0x008fcc00078e0216 */
[----:B------:R-:W3:Y:S01]  /*02a0*/  LDG.E.EL.128 R16, desc[UR4][R16.64] ;  /* 0x0000000410107981 */ /* 0x000ee2000c2e1d00 */
[----:B------:R-:W-:-:S05]  /*02b0*/  VIADD R40, R4, 0x200 ;  /* 0x0000020004287836 */ /* 0x000fca0000000000 */
[CC--:B------:R-:W-:Y:S02]  /*02c0*/  LEA.HI R0, R45.reuse, R40.reuse, RZ, 0x6 ;  /* 0x000000282d007211 */ /* 0x0c0fe400078f30ff */
[----:B------:R-:W-:Y:S02]  /*02d0*/  LEA.HI R2, R45, R40, RZ, 0xc ;  /* 0x000000282d027211 */ /* 0x000fe400078f60ff */
[----:B------:R-:W-:Y:S02]  /*02e0*/  SHF.R.S32.HI R43, RZ, 0x6, R0 ;  /* 0x00000006ff2b7819 */ /* 0x000fe40000011400 */
[----:B------:R-:W-:Y:S02]  /*02f0*/  SHF.R.S32.HI R2, RZ, 0xc, R2 ;  /* 0x0000000cff027819 */ /* 0x000fe40000011402 */
[----:B------:R-:W-:Y:S02]  /*0300*/  LEA.HI R0, R43, R43, RZ, 0x6 ;  /* 0x0000002b2b007211 */ /* 0x000fe400078f30ff */
[----:B------:R-:W-:-:S02]  /*0310*/  LEA.HI R3, R2, R2, RZ, 0x6 ;  /* 0x0000000202037211 */ /* 0x000fc400078f30ff */
[----:B------:R-:W-:Y:S02]  /*0320*/  LOP3.LUT R14, R0, 0xffffffc0, RZ, 0xc0, !PT ;  /* 0xffffffc0000e7812 */ /* 0x000fe400078ec0ff */
[----:B------:R-:W-:Y:S02]  /*0330*/  IADD3 R0, R4, 0x2, RZ ;  /* 0x0000000204007810 */ /* 0x000fe40007ffe0ff */
[----:B------:R-:W-:Y:S01]  /*0340*/  LOP3.LUT R3, R3, 0xffffffc0, RZ, 0xc0, !PT ;  /* 0xffffffc003037812 */ /* 0x000fe200078ec0ff */
[----:B------:R-:W-:Y:S01]  /*0350*/  IMAD.IADD R43, R43, 0x1, -R14 ;  /* 0x000000012b2b7824 */ /* 0x000fe200078e0a0e */
[----:B------:R-:W-:-:S03]  /*0360*/  LEA.HI R14, R45, R0, RZ, 0x6 ;  /* 0x000000002d0e7211 */ /* 0x000fc600078f30ff */
[----:B------:R-:W-:Y:S01]  /*0370*/  IMAD.WIDE R28, R43, 0x8, R28 ;  /* 0x000000082b1c7825 */ /* 0x000fe200078e021c */
[----:B------:R-:W-:-:S03]  /*0380*/  LOP3.LUT R39, R14, 0xffffffc0, RZ, 0xc0, !PT ;  /* 0xffffffc00e277812 */ /* 0x000fc600078ec0ff */
[----:B------:R-:W-:Y:S01]  /*0390*/  IMAD.WIDE R30, R43, 0x8, R30 ;  /* 0x000000082b1e7825 */ /* 0x000fe200078e021e */
[----:B------:R-:W-:Y:S01]  /*03a0*/  IADD3 R39, R0, -R39, RZ ;  /* 0x8000002700277210 */ /* 0x000fe20007ffe0ff */
[----:B------:R-:W3:Y:S02]  /*03b0*/  LDG.E.EL.64 R28, desc[UR4][R28.64] ;  /* 0x000000041c1c7981 */ /* 0x000ee4000c2e1b00 */
[----:B------:R-:W-:Y:S02]  /*03c0*/  IMAD.IADD R3, R2, 0x1, -R3 ;  /* 0x0000000102037824 */ /* 0x000fe400078e0a03 */
[----:B------:R-:W3:Y:S02]  /*03d0*/  LDG.E.EL.64 R30, desc[UR4][R30.64] ;  /* 0x000000041e1e7981 */ /* 0x000ee4000c2e1b00 */
[----:B------:R-:W-:-:S04]  /*03e0*/  IMAD.WIDE R26, R3, 0x8, R26 ;  /* 0x00000008031a7825 */ /* 0x000fc800078e021a */
[----:B------:R-:W-:Y:S02]  /*03f0*/  IMAD.WIDE R32, R3, 0x8, R32 ;  /* 0x0000000803207825 */ /* 0x000fe400078e0220 */
[----:B------:R-:W3:Y:S01]  /*0400*/  LDG.E.EL.64 R26, desc[UR4][R26.64] ;  /* 0x000000041a1a7981 */ /* 0x000ee2000c2e1b00 */
[----:B--2---:R-:W-:Y:S02]  /*0410*/  SHF.R.U32.HI R41, RZ, 0x1a, R35 ;  /* 0x0000001aff297819 */ /* 0x004fe40000011623 */
[----:B----4-:R-:W-:Y:S02]  /*0420*/  SHF.R.U32.HI R47, RZ, 0x1a, R25 ;  /* 0x0000001aff2f7819 */ /* 0x010fe40000011619 */
[----:B-----5:R-:W-:Y:S01]  /*0430*/  SHF.R.U32.HI R0, RZ, 0x1a, R13 ;  /* 0x0000001aff007819 */ /* 0x020fe2000001160d */
[----:B------:R-:W-:Y:S01]  /*0440*/  IMAD.WIDE R20, R39, 0x8, R20 ;  /* 0x0000000827147825 */ /* 0x000fe200078e0214 */
[----:B------:R-:W-:Y:S01]  /*0450*/  LOP3.LUT R41, R41, 0x20, RZ, 0xc0, !PT ;  /* 0x0000002029297812 */ /* 0x000fe200078ec0ff */
[----:B------:R-:W2:Y:S01]  /*0460*/  LDG.E.EL.64 R32, desc[UR4][R32.64] ;  /* 0x0000000420207981 */ /* 0x000ea2000c2e1b00 */
[----:B------:R-:W-:-:S02]  /*0470*/  LOP3.LUT R47, R47, 0x20, RZ, 0xc0, !PT ;  /* 0x000000202f2f7812 */ /* 0x000fc400078ec0ff */
[----:B------:R-:W-:-:S04]  /*0480*/  IADD3 R42, P0, R34, R41, RZ ;  /* 0x00000029222a7210 */ /* 0x000fc80007f1e0ff */
[----:B------:R-:W-:Y:S01]  /*0490*/  IADD3.X R41, RZ, R35, RZ, P0, !PT ;  /* 0x00000023ff297210 */ /* 0x000fe200007fe4ff */
[--C-:B------:R-:W-:Y:S01]  /*04a0*/  IMAD.WIDE R34, R5, 0x4, R48.reuse ;  /* 0x0000000405227825 */ /* 0x100fe200078e0230 */
[----:B------:R-:W-:Y:S02]  /*04b0*/  IADD3 R38, P0, R24, R47, RZ ;  /* 0x0000002f18267210 */ /* 0x000fe40007f1e0ff */
[----:B------:R-:W-:Y:S01]  /*04c0*/  LOP3.LUT R5, R0, 0x20, RZ, 0xc0, !PT ;  /* 0x0000002000057812 */ /* 0x000fe200078ec0ff */
[----:B------:R-:W-:Y:S01]  /*04d0*/  IMAD.WIDE R48, R43, 0x4, R48 ;  /* 0x000000042b307825 */ /* 0x000fe200078e0230 */
[----:B------:R-:W-:Y:S01]  /*04e0*/  SHF.R.U32.HI R0, RZ, 0x1a, R7 ;  /* 0x0000001aff007819 */ /* 0x000fe20000011607 */
[----:B------:R0:W4:Y:S02]  /*04f0*/  LDG.E.EL R2, desc[UR4][R34.64] ;  /* 0x0000000422027981 */ /* 0x000124000c2e1900 */
[----:B------:R-:W-:Y:S01]  /*0500*/  IMAD.X R43, RZ, RZ, R25, P0 ;  /* 0x000000ffff2b7224 */ /* 0x000fe200000e0619 */
[----:B------:R-:W-:-:S02]  /*0510*/  IADD3 R14, P0, R12, R5, RZ ;  /* 0x000000050c0e7210 */ /* 0x000fc40007f1e0ff */
[----:B------:R-:W-:Y:S01]  /*0520*/  SHF.R.U32.HI R12, RZ, 0x18, R9 ;  /* 0x00000018ff0c7819 */ /* 0x000fe20000011609 */
[----:B------:R3:W5:Y:S01]  /*0530*/  LDG.E.EL R5, desc[UR4][R48.64] ;  /* 0x0000000430057981 */ /* 0x000762000c2e1900 */
[----:B------:R-:W-:Y:S02]  /*0540*/  IADD3.X R47, RZ, R13, RZ, P0, !PT ;  /* 0x0000000dff2f7210 */ /* 0x000fe400007fe4ff */
[----:B------:R-:W-:Y:S02]  /*0550*/  LOP3.LUT R13, R0, 0x20, RZ, 0xc0, !PT ;  /* 0x00000020000d7812 */ /* 0x000fe400078ec0ff */
[----:B------:R-:W-:Y:S02]  /*0560*/  LOP3.LUT R0, R12, 0x80, RZ, 0xc0, !PT ;  /* 0x000000800c007812 */ /* 0x000fe400078ec0ff */
[----:B0-----:R-:W-:Y:S02]  /*0570*/  IADD3 R35, P1, R6, R13, RZ ;  /* 0x0000000d06237210 */ /* 0x001fe40007f3e0ff */
[----:B------:R-:W-:-:S02]  /*0580*/  IADD3 R13, P0, R0, UR6, RZ ;  /* 0x00000006000d7c10 */ /* 0x000fc4000ff1e0ff */
[C---:B------:R-:W-:Y:S01]  /*0590*/  SHF.L.U64.HI R41, R42.reuse, 0x7, R41 ;  /* 0x000000072a297819 */ /* 0x040fe20000010229 */
[----:B------:R-:W-:Y:S01]  /*05a0*/  IMAD.X R34, RZ, RZ, R7, P1 ;  /* 0x000000ffff227224 */ /* 0x000fe200008e0607 */
[----:B---3--:R-:W-:Y:S01]  /*05b0*/  SHF.R.U32.HI R49, RZ, 0x18, R17 ;  /* 0x00000018ff317819 */ /* 0x008fe20000011611 */
[----:B------:R-:W-:Y:S01]  /*05c0*/  IMAD.SHL.U32 R42, R42, 0x80, RZ ;  /* 0x000000802a2a7824 */ /* 0x000fe200078e00ff */
[C---:B------:R-:W-:Y:S01]  /*05d0*/  LEA R6, P1, R8.reuse, R13, 0x2 ;  /* 0x0000000d08067211 */ /* 0x040fe200078210ff */
[--C-:B------:R-:W-:Y:S01]  /*05e0*/  IMAD.WIDE R24, R51, 0x4, R36.reuse ;  /* 0x0000000433187825 */ /* 0x100fe200078e0224 */
[----:B------:R-:W-:Y:S01]  /*05f0*/  IADD3.X R7, RZ, UR7, RZ, P0, !PT ;  /* 0x00000007ff077c10 */ /* 0x000fe200087fe4ff */
[----:B------:R-:W0:Y:S01]  /*0600*/  LDC.64 R12, c[0x0][0x240] ;  /* 0x00009000ff0c7b82 */ /* 0x000e220000000a00 */
[----:B------:R-:W-:Y:S01]  /*0610*/  LOP3.LUT R49, R49, 0x80, RZ, 0xc0, !PT ;  /* 0x0000008031317812 */ /* 0x000fe200078ec0ff */
[----:B------:R-:W-:Y:S01]  /*0620*/  IMAD.WIDE R36, R3, 0x4, R36 ;  /* 0x0000000403247825 */ /* 0x000fe200078e0224 */
[----:B------:R-:W-:Y:S01]  /*0630*/  LEA.HI.X R8, R8, R7, R9, 0x2, P1 ;  /* 0x0000000708087211 */ /* 0x000fe200008f1409 */
[----:B------:R1:W3:Y:S01]  /*0640*/  LDG.E.EL R3, desc[UR4][R24.64] ;  /* 0x0000000418037981 */ /* 0x0002e2000c2e1900 */
[----:B------:R-:W-:-:S02]  /*0650*/  IADD3 R48, P0, R42, R6, RZ ;  /* 0x000000062a307210 */ /* 0x000fc40007f1e0ff */
[----:B------:R-:W-:Y:S01]  /*0660*/  IADD3 R49, P1, R49, UR6, RZ ;  /* 0x0000000631317c10 */ /* 0x000fe2000ff3e0ff */
[----:B------:R1:W2:Y:S01]  /*0670*/  LDG.E.EL R0, desc[UR4][R36.64] ;  /* 0x0000000424007981 */ /* 0x0002a2000c2e1900 */
[C---:B------:R-:W-:Y:S02]  /*0680*/  SHF.L.U64.HI R9, R14.reuse, 0xc, R47 ;  /* 0x0000000c0e097819 */ /* 0x040fe4000001022f */
[----:B-1----:R-:W-:Y:S01]  /*0690*/  SHF.L.U32 R24, R14, 0xc, RZ ;  /* 0x0000000c0e187819 */ /* 0x002fe200000006ff */
[----:B------:R-:W-:Y:S01]  /*06a0*/  IMAD.X R14, R41, 0x1, R8, P0 ;  /* 0x00000001290e7824 */ /* 0x000fe200000e0608 */
[----:B------:R-:W-:Y:S02]  /*06b0*/  LEA R25, P2, R16, R49, 0x2 ;  /* 0x0000003110197211 */ /* 0x000fe400078410ff */
[----:B------:R-:W-:Y:S02]  /*06c0*/  IADD3 R46, P0, R24, R48, RZ ;  /* 0x00000030182e7210 */ /* 0x000fe40007f1e0ff */
[----:B------:R-:W-:-:S02]  /*06d0*/  IADD3.X R37, RZ, UR7, RZ, P1, !PT ;  /* 0x00000007ff257c10 */ /* 0x000fc40008ffe4ff */
[C---:B------:R-:W-:Y:S01]  /*06e0*/  SHF.L.U64.HI R34, R35.reuse, 0xc, R34 ;  /* 0x0000000c23227819 */ /* 0x040fe20000010222 */
[----:B------:R-:W-:Y:S01]  /*06f0*/  IMAD.SHL.U32 R35, R35, 0x1000, RZ ;  /* 0x0000100023237824 */ /* 0x000fe200078e00ff */
[----:B------:R-:W-:Y:S02]  /*0700*/  IADD3.X R47, R9, R14, RZ, P0, !PT ;  /* 0x0000000e092f7210 */ /* 0x000fe400007fe4ff */
[----:B------:R-:W-:Y:S02]  /*0710*/  LEA.HI.X R37, R16, R37, R17, 0x2, P2 ;  /* 0x0000002510257211 */ /* 0x000fe400010f1411 */
[----:B------:R-:W-:Y:S02]  /*0720*/  IADD3 R56, P0, R25, R42, RZ ;  /* 0x0000002a19387210 */ /* 0x000fe40007f1e0ff */
[C---:B------:R-:W-:Y:S02]  /*0730*/  LEA.HI R7, R45.reuse, R40, RZ, 0x12 ;  /* 0x000000282d077211 */ /* 0x040fe400078f90ff */
[----:B------:R-:W-:-:S02]  /*0740*/  LEA.HI R45, R45, R4, RZ, 0x12 ;  /* 0x000000042d2d7211 */ /* 0x000fc400078f90ff */
[----:B------:R-:W-:Y:S02]  /*0750*/  IADD3.X R16, R37, R41, RZ, P0, !PT ;  /* 0x0000002925107210 */ /* 0x000fe400007fe4ff */
[C---:B------:R-:W-:Y:S01]  /*0760*/  SHF.L.U64.HI R40, R38.reuse, 0x7, R43 ;  /* 0x0000000726287819 */ /* 0x040fe2000001022b */
[----:B------:R-:W-:Y:S01]  /*0770*/  IMAD.SHL.U32 R38, R38, 0x80, RZ ;  /* 0x0000008026267824 */ /* 0x000fe200078e00ff */
[----:B------:R-:W-:Y:S02]  /*0780*/  IADD3 R44, P0, R35, R56, RZ ;  /* 0x00000038232c7210 */ /* 0x000fe40007f1e0ff */
[----:B------:R-:W-:Y:S02]  /*0790*/  SHF.R.S32.HI R36, RZ, 0x12, R45 ;  /* 0x00000012ff247819 */ /* 0x000fe4000001142d */
[----:B------:R-:W-:Y:S02]  /*07a0*/  IADD3 R48, P1, R35, R48, RZ ;  /* 0x0000003023307210 */ /* 0x000fe40007f3e0ff */
[----:B------:R-:W-:-:S02]  /*07b0*/  IADD3.X R45, R34, R16, RZ, P0, !PT ;  /* 0x00000010222d7210 */ /* 0x000fc400007fe4ff */
[----:B------:R-:W-:Y:S01]  /*07c0*/  IADD3 R58, P0, R38, R6, RZ ;  /* 0x00000006263a7210 */ /* 0x000fe20007f1e0ff */
[----:B------:R-:W-:-:S03]  /*07d0*/  IMAD.X R49, R34, 0x1, R14, P1 ;  /* 0x0000000122317824 */ /* 0x000fc600008e060e */
[----:B------:R-:W-:Y:S02]  /*07e0*/  IADD3.X R14, R40, R8, RZ, P0, !PT ;  /* 0x00000008280e7210 */ /* 0x000fe400007fe4ff */
[----:B------:R-:W-:Y:S01]  /*07f0*/  IADD3 R56, P0, R56, R24, RZ ;  /* 0x0000001838387210 */ /* 0x000fe20007f1e0ff */
[----:B------:R-:W-:-:S04]  /*0800*/  IMAD.SHL.U32 R36, R36, 0x8000, RZ ;  /* 0x0000800024247824 */ /* 0x000fc800078e00ff */
[----:B------:R-:W-:Y:S01]  /*0810*/  IMAD.X R57, R16, 0x1, R9, P0 ;  /* 0x0000000110397824 */ /* 0x000fe200000e0609 */
[----:B------:R-:W-:Y:S01]  /*0820*/  IADD3 R50, P0, R38, R25, RZ ;  /* 0x0000001926327210 */ /* 0x000fe20007f1e0ff */
[----:B------:R-:W-:Y:S01]  /*0830*/  IMAD.WIDE R48, R36, 0x4, R48 ;  /* 0x0000000424307825 */ /* 0x000fe200078e0230 */
[----:B------:R-:W-:-:S03]  /*0840*/  IADD3 R52, P1, R58, R35, RZ ;  /* 0x000000233a347210 */ /* 0x000fc60007f3e0ff */
[----:B------:R-:W-:Y:S01]  /*0850*/  IMAD.WIDE R44, R36, 0x4, R44 ;  /* 0x00000004242c7825 */ /* 0x000fe200078e022c */
[----:B------:R-:W-:Y:S01]  /*0860*/  IADD3.X R51, R40, R37, RZ, P0, !PT ;  /* 0x0000002528337210 */ /* 0x000fe200007fe4ff */
[----:B------:R-:W2:Y:S01]  /*0870*/  LDG.E.EL R49, desc[UR4][R48.64] ;  /* 0x0000000430317981 */ /* 0x000ea2000c2e1900 */
[----:B------:R-:W-:Y:S01]  /*0880*/  IADD3 R16, P0, R50, R35, RZ ;  /* 0x0000002332107210 */ /* 0x000fe20007f1e0ff */
[----:B0-----:R-:W-:Y:S01]  /*0890*/  IMAD.WIDE R12, R15, 0x4, R12 ;  /* 0x000000040f0c7825 */ /* 0x001fe200078e020c */
[----:B------:R-:W-:Y:S01]  /*08a0*/  IADD3 R58, P2, R58, R24, RZ ;  /* 0x000000183a3a7210 */ /* 0x000fe20007f5e0ff */
[----:B------:R-:W2:Y:S02]  /*08b0*/  LDG.E.EL R44, desc[UR4][R44.64] ;  /* 0x000000042c2c7981 */ /* 0x000ea4000c2e1900 */
[--C-:B------:R-:W-:Y:S01]  /*08c0*/  IMAD.X R53, R14, 0x1, R34.reuse, P1 ;  /* 0x000000010e357824 */ /* 0x100fe200008e0622 */
[----:B------:R-:W-:Y:S01]  /*08d0*/  IADD3.X R59, R14, R9, RZ, P2, !PT ;  /* 0x000000090e3b7210 */ /* 0x000fe200017fe4ff */
[----:B------:R-:W-:Y:S01]  /*08e0*/  IMAD.X R17, R51, 0x1, R34, P0 ;  /* 0x0000000133117824 */ /* 0x000fe200000e0622 */
[----:B------:R-:W3:Y:S01]  /*08f0*/  LDG.E.EL.128 R12, desc[UR4][R12.64] ;  /* 0x000000040c0c7981 */ /* 0x000ee2000c2e1d00 */
[----:B------:R-:W-:-:S04]  /*0900*/  IMAD.WIDE R52, R36, 0x4, R52 ;  /* 0x0000000424347825 */ /* 0x000fc800078e0234 */
[C---:B------:R-:W-:Y:S01]  /*0910*/  IMAD.WIDE R54, R36.reuse, 0x4, R16 ;  /* 0x0000000424367825 */ /* 0x040fe200078e0210 */
[----:B------:R0:W4:Y:S03]  /*0920*/  LDG.E.EL R45, desc[UR4][R52.64] ;  /* 0x00000004342d7981 */ /* 0x000126000c2e1900 */
[C---:B------:R-:W-:Y:S01]  /*0930*/  IMAD.WIDE R46, R36.reuse, 0x4, R46 ;  /* 0x00000004242e7825 */ /* 0x040fe200078e022e */
[----:B------:R1:W4:Y:S03]  /*0940*/  LDG.E.EL R48, desc[UR4][R54.64] ;  /* 0x0000000436307981 */ /* 0x000326000c2e1900 */
[----:B------:R-:W-:Y:S02]  /*0950*/  IMAD.WIDE R56, R36, 0x4, R56 ;  /* 0x0000000424387825 */ /* 0x000fe400078e0238 */
[----:B------:R-:W5:Y:S04]  /*0960*/  LDG.E.EL R47, desc[UR4][R46.64] ;  /* 0x000000042e2f7981 */ /* 0x000f68000c2e1900 */
[----:B------:R-:W5:Y:S01]  /*0970*/  LDG.E.EL R46, desc[UR4][R56.64] ;  /* 0x00000004382e7981 */ /* 0x000f62000c2e1900 */
[----:B------:R-:W-:-:S04]  /*0980*/  SHF.R.U32.HI R16, RZ, 0x18, R11 ;  /* 0x00000018ff107819 */ /* 0x000fc8000001160b */
[----:B------:R-:W-:-:S04]  /*0990*/  LOP3.LUT R16, R16, 0x80, RZ, 0xc0, !PT ;  /* 0x0000008010107812 */ /* 0x000fc800078ec0ff */
[----:B0-----:R-:W-:Y:S01]  /*09a0*/  IADD3 R53, P0, R16, UR6, RZ ;  /* 0x0000000610357c10 */ /* 0x001fe2000ff1e0ff */
[----:B------:R-:W-:-:S03]  /*09b0*/  IMAD.WIDE R16, R39, 0x8, R22 ;  /* 0x0000000827107825 */ /* 0x000fc600078e0216 */
[----:B------:R-:W-:Y:S02]  /*09c0*/  IADD3.X R23, RZ, UR7, RZ, P0, !PT ;  /* 0x00000007ff177c10 */ /* 0x000fe400087fe4ff */
[----:B------:R-:W-:Y:S02]  /*09d0*/  IADD3 R50, P0, R50, R24, RZ ;  /* 0x0000001832327210 */ /* 0x000fe40007f1e0ff */
[----:B------:R-:W-:-:S03]  /*09e0*/  LEA R39, P1, R10, R53, 0x2 ;  /* 0x000000350a277211 */ /* 0x000fc600078210ff */
[----:B------:R-:W-:Y:S01]  /*09f0*/  IMAD.X R51, R51, 0x1, R9, P0 ;  /* 0x0000000133337824 */ /* 0x000fe200000e0609 */
[----:B------:R-:W-:Y:S02]  /*0a00*/  LEA.HI.X R10, R10, R23, R11, 0x2, P1 ;  /* 0x000000170a0a7211 */ /* 0x000fe400008f140b */
[----:B------:R-:W-:-:S04]  /*0a10*/  IADD3 R52, P0, R39, R42, RZ ;  /* 0x0000002a27347210 */ /* 0x000fc80007f1e0ff */
[----:B------:R-:W-:Y:S02]  /*0a20*/  IADD3.X R11, R10, R41, RZ, P0, !PT ;  /* 0x000000290a0b7210 */ /* 0x000fe400007fe4ff */
[----:B------:R-:W-:-:S05]  /*0a30*/  IADD3 R22, P0, R52, R24, RZ ;  /* 0x0000001834167210 */ /* 0x000fca0007f1e0ff */
[----:B------:R-:W-:Y:S01]  /*0a40*/  IMAD.X R23, R11, 0x1, R9, P0 ;  /* 0x000000010b177824 */ /* 0x000fe200000e0609 */
[----:B------:R-:W-:-:S04]  /*0a50*/  IADD3 R52, P0, R35, R52, RZ ;  /* 0x0000003423347210 */ /* 0x000fc80007f1e0ff */
[----:B------:R-:W-:Y:S02]  /*0a60*/  IADD3.X R53, R34, R11, RZ, P0, !PT ;  /* 0x0000000b22357210 */ /* 0x000fe400007fe4ff */
[----:B------:R-:W-:-:S04]  /*0a70*/  SHF.R.U32.HI R11, RZ, 0x18, R19 ;  /* 0x00000018ff0b7819 */ /* 0x000fc80000011613 */
[----:B------:R-:W-:Y:S01]  /*0a80*/  LOP3.LUT R11, R11, 0x80, RZ, 0xc0, !PT ;  /* 0x000000800b0b7812 */ /* 0x000fe200078ec0ff */
[----:B-1----:R-:W-:-:S03]  /*0a90*/  IMAD.WIDE R54, R36, 0x4, R50 ;  /* 0x0000000424367825 */ /* 0x002fc600078e0232 */
[----:B------:R-:W-:Y:S01]  /*0aa0*/  IADD3 R11, P0, R11, UR6, RZ ;  /* 0x000000060b0b7c10 */ /* 0x000fe2000ff1e0ff */
[----:B------:R-:W-:Y:S01]  /*0ab0*/  IMAD.WIDE R58, R36, 0x4, R58 ;  /* 0x00000004243a7825 */ /* 0x000fe200078e023a */
[----:B------:R0:W5:Y:S02]  /*0ac0*/  LDG.E.EL R50, desc[UR4][R54.64] ;  /* 0x0000000436327981 */ /* 0x000164000c2e1900 */
[----:B------:R-:W-:Y:S02]  /*0ad0*/  LEA R11, P1, R18, R11, 0x2 ;  /* 0x0000000b120b7211 */ /* 0x000fe400078210ff */
[----:B------:R-:W5:Y:S01]  /*0ae0*/  LDG.E.EL R43, desc[UR4][R58.64] ;  /* 0x000000043a2b7981 */ /* 0x000f62000c2e1900 */
[----:B------:R-:W-:-:S06]  /*0af0*/  IMAD.WIDE R22, R36, 0x4, R22 ;  /* 0x0000000424167825 */ /* 0x000fcc00078e0216 */
[----:B------:R-:W5:Y:S01]  /*0b00*/  LDG.E.EL R22, desc[UR4][R22.64] ;  /* 0x0000000416167981 */ /* 0x000f62000c2e1900 */
[----:B--2---:R-:W-:-:S04]  /*0b10*/  FADD R44, -R49, R44 ;  /* 0x0000002c312c7221 */ /* 0x004fc80000000100 */
[----:B---3--:R-:W-:Y:S01]  /*0b20*/  FFMA R51, R12, R44, R49 ;  /* 0x0000002c0c337223 */ /* 0x008fe20000000031 */
[----:B------:R-:W-:-:S05]  /*0b30*/  IMAD.X R49, RZ, RZ, UR7, P0 ;  /* 0x00000007ff317e24 */ /* 0x000fca00080e06ff */
[----:B------:R-:W-:Y:S01]  /*0b40*/  LEA.HI.X R44, R18, R49, R19, 0x2, P1 ;  /* 0x00000031122c7211 */ /* 0x000fe200008f1413 */
[----:B----4-:R-:W-:Y:S01]  /*0b50*/  FADD R18, -R45, R48 ;  /* 0x000000302d127221 */ /* 0x010fe20000000100 */
[----:B------:R-:W-:-:S03]  /*0b60*/  IADD3 R48, P0, R11, R42, RZ ;  /* 0x0000002a0b307210 */ /* 0x000fc60007f1e0ff */
[----:B------:R-:W-:Y:S01]  /*0b70*/  FFMA R18, R12, R18, R45 ;  /* 0x000000120c127223 */ /* 0x000fe2000000002d */
[----:B------:R-:W-:Y:S01]  /*0b80*/  IADD3.X R45, R44, R41, RZ, P0, !PT ;  /* 0x000000292c2d7210 */ /* 0x000fe200007fe4ff */
[----:B-----5:R-:W-:Y:S01]  /*0b90*/  FADD R19, -R47, R46 ;  /* 0x0000002e2f137221 */ /* 0x020fe20000000100 */
[----:B------:R-:W-:-:S03]  /*0ba0*/  IADD3 R46, P0, R48, R24, RZ ;  /* 0x00000018302e7210 */ /* 0x000fc60007f1e0ff */
[----:B------:R-:W-:Y:S02]  /*0bb0*/  FFMA R19, R12, R19, R47 ;  /* 0x000000130c137223 */ /* 0x000fe4000000002f */
[----:B------:R-:W-:Y:S02]  /*0bc0*/  IMAD.X R47, R45, 0x1, R9, P0 ;  /* 0x000000012d2f7824 */ /* 0x000fe400000e0609 */
[----:B------:R-:W-:-:S05]  /*0bd0*/  IMAD.WIDE R56, R36, 0x4, R46 ;  /* 0x0000000424387825 */ /* 0x000fca00078e022e */
[----:B------:R1:W2:Y:S01]  /*0be0*/  LDG.E.EL R23, desc[UR4][R56.64] ;  /* 0x0000000438177981 */ /* 0x0002a2000c2e1900 */
[----:B------:R-:W-:Y:S01]  /*0bf0*/  IADD3 R46, P0, R35, R48, RZ ;  /* 0x00000030232e7210 */ /* 0x000fe20007f1e0ff */
[----:B------:R-:W-:-:S03]  /*0c00*/  FADD R18, -R51, R18 ;  /* 0x0000001233127221 */ /* 0x000fc60000000100 */
[----:B------:R-:W-:-:S03]  /*0c10*/  IADD3.X R47, R34, R45, RZ, P0, !PT ;  /* 0x0000002d222f7210 */ /* 0x000fc600007fe4ff */
[----:B0-----:R-:W-:-:S05]  /*0c20*/  IMAD.WIDE R54, R36, 0x4, R46 ;  /* 0x0000000424367825 */ /* 0x001fca00078e022e */
[----:B------:R0:W3:Y:S01]  /*0c30*/  LDG.E.EL R49, desc[UR4][R54.64] ;  /* 0x0000000436317981 */ /* 0x0000e2000c2e1900 */
[----:B------:R-:W-:Y:S01]  /*0c40*/  FADD R48, -R43, R50 ;  /* 0x000000322b307221 */ /* 0x000fe20000000100 */
[----:B------:R-:W-:Y:S01]  /*0c50*/  FFMA R50, R2, R18, R51 ;  /* 0x0000001202327223 */ /* 0x000fe20000000033 */
[----:B------:R-:W-:Y:S02]  /*0c60*/  IADD3 R18, P0, R38, R39, RZ ;  /* 0x0000002726127210 */ /* 0x000fe40007f1e0ff */
[----:B------:R-:W-:Y:S02]  /*0c70*/  FFMA R48, R12, R48, R43 ;  /* 0x000000300c307223 */ /* 0x000fe4000000002b */
[----:B------:R-:W-:Y:S02]  /*0c80*/  IADD3 R46, P1, R18, R35, RZ ;  /* 0x00000023122e7210 */ /* 0x000fe40007f3e0ff */
[----:B-1----:R-:W-:Y:S01]  /*0c90*/  IADD3 R56, P2, R18, R24, RZ ;  /* 0x0000001812387210 */ /* 0x002fe20007f5e0ff */
[----:B------:R-:W-:-:S02]  /*0ca0*/  IMAD.X R18, R40, 0x1, R10, P0 ;  /* 0x0000000128127824 */ /* 0x000fc400000e060a */
[----:B------:R-:W-:Y:S01]  /*0cb0*/  FADD R45, -R19, R48 ;  /* 0x00000030132d7221 */ /* 0x000fe20000000100 */
[----:B0-----:R-:W-:-:S03]  /*0cc0*/  IADD3 R54, P0, R38, R11, RZ ;  /* 0x0000000b26367210 */ /* 0x001fc60007f1e0ff */
[----:B------:R-:W-:Y:S01]  /*0cd0*/  FFMA R45, R2, R45, R19 ;  /* 0x0000002d022d7223 */ /* 0x000fe20000000013 */
[----:B------:R-:W-:Y:S01]  /*0ce0*/  IADD3.X R47, R18, R34, RZ, P1, !PT ;  /* 0x00000022122f7210 */ /* 0x000fe20000ffe4ff */
[----:B------:R-:W-:Y:S01]  /*0cf0*/  IMAD.X R57, R18, 0x1, R9, P2 ;  /* 0x0000000112397824 */ /* 0x000fe200010e0609 */
[----:B------:R-:W-:Y:S01]  /*0d00*/  IADD3.X R43, R40, R44, RZ, P0, !PT ;  /* 0x0000002c282b7210 */ /* 0x000fe200007fe4ff */
[----:B------:R-:W-:-:S04]  /*0d10*/  IMAD.WIDE R56, R36, 0x4, R56 ;  /* 0x0000000424387825 */ /* 0x000fc800078e0238 */
[----:B------:R-:W-:Y:S01]  /*0d20*/  IMAD.WIDE R46, R36, 0x4, R46 ;  /* 0x00000004242e7825 */ /* 0x000fe200078e022e */
[----:B------:R0:W4:Y:S05]  /*0d30*/  LDG.E.EL R18, desc[UR4][R56.64] ;  /* 0x0000000438127981 */ /* 0x00012a000c2e1900 */
[----:B------:R-:W5:Y:S01]  /*0d40*/  LDG.E.EL R46, desc[UR4][R46.64] ;  /* 0x000000042e2e7981 */ /* 0x000f62000c2e1900 */
[----:B--2---:R-:W-:-:S04]  /*0d50*/  FADD R23, -R22, R23 ;  /* 0x0000001716177221 */ /* 0x004fc80000000100 */
[----:B------:R-:W-:Y:S01]  /*0d60*/  FFMA R19, R13, R23, R22 ;  /* 0x000000170d137223 */ /* 0x000fe20000000016 */
[----:B------:R-:W-:Y:S02]  /*0d70*/  IADD3 R22, P1, R54, R35, RZ ;  /* 0x0000002336167210 */ /* 0x000fe40007f3e0ff */
[----:B------:R-:W-:-:S03]  /*0d80*/  IADD3 R54, P2, R54, R24, RZ ;  /* 0x0000001836367210 */ /* 0x000fc60007f5e0ff */
[----:B------:R-:W-:Y:S01]  /*0d90*/  IMAD.X R23, R43, 0x1, R34, P1 ;  /* 0x000000012b177824 */ /* 0x000fe200008e0622 */
[----:B------:R-:W-:Y:S01]  /*0da0*/  IADD3.X R55, R43, R9, RZ, P2, !PT ;  /* 0x000000092b377210 */ /* 0x000fe200017fe4ff */
[----:B0-----:R-:W-:-:S04]  /*0db0*/  IMAD.WIDE R56, R36, 0x4, R22 ;  /* 0x0000000424387825 */ /* 0x001fc800078e0216 */
[----:B------:R-:W2:Y:S01]  /*0dc0*/  LDG.E.EL.128 R20, desc[UR4][R20.64] ;  /* 0x0000000414147981 */ /* 0x000ea2000c2e1d00 */
[----:B------:R-:W-:-:S03]  /*0dd0*/  IMAD.WIDE R54, R36, 0x4, R54 ;  /* 0x0000000424367825 */ /* 0x000fc600078e0236 */
[----:B------:R-:W5:Y:S04]  /*0de0*/  LDG.E.EL R43, desc[UR4][R56.64] ;  /* 0x00000004382b7981 */ /* 0x000f68000c2e1900 */
[----:B------:R-:W4:Y:S01]  /*0df0*/  LDG.E.EL R47, desc[UR4][R54.64] ;  /* 0x00000004362f7981 */ /* 0x000f22000c2e1900 */
[----:B------:R-:W-:-:S06]  /*0e00*/  IMAD.WIDE R52, R36, 0x4, R52 ;  /* 0x0000000424347825 */ /* 0x000fcc00078e0234 */
[----:B------:R-:W3:Y:S01]  /*0e10*/  LDG.E.EL R52, desc[UR4][R52.64] ;  /* 0x0000000434347981 */ /* 0x000ee2000c2e1900 */
[----:B--2---:R-:W-:-:S04]  /*0e20*/  SHF.R.U32.HI R51, RZ, 0x18, R21 ;  /* 0x00000018ff337819 */ /* 0x004fc80000011615 */
[----:B------:R-:W-:Y:S01]  /*0e30*/  LOP3.LUT R51, R51, 0x80, RZ, 0xc0, !PT ;  /* 0x0000008033337812 */ /* 0x000fe200078ec0ff */
[----:B-----5:R-:W-:Y:S01]  /*0e40*/  FADD R43, -R46, R43 ;  /* 0x0000002b2e2b7221 */ /* 0x020fe20000000100 */
[----:B----4-:R-:W-:Y:S02]  /*0e50*/  FADD R47, -R18, R47 ;  /* 0x0000002f122f7221 */ /* 0x010fe40000000100 */
[----:B------:R-:W-:Y:S01]  /*0e60*/  IADD3 R51, P0, R51, UR6, RZ ;  /* 0x0000000633337c10 */ /* 0x000fe2000ff1e0ff */
[C---:B------:R-:W-:Y:S01]  /*0e70*/  FFMA R48, R13.reuse, R43, R46 ;  /* 0x0000002b0d307223 */ /* 0x040fe2000000002e */
[----:B------:R-:W-:Y:S02]  /*0e80*/  FFMA R18, R13, R47, R18 ;  /* 0x0000002f0d127223 */ /* 0x000fe40000000012 */
[----:B------:R-:W-:Y:S01]  /*0e90*/  LEA R43, P1, R20, R51, 0x2 ;  /* 0x00000033142b7211 */ /* 0x000fe200078210ff */
[----:B------:R-:W-:Y:S02]  /*0ea0*/  IMAD.X R51, RZ, RZ, UR7, P0 ;  /* 0x00000007ff337e24 */ /* 0x000fe400080e06ff */
[----:B------:R-:W-:-:S03]  /*0eb0*/  FADD R18, -R19, R18 ;  /* 0x0000001213127221 */ /* 0x000fc60000000100 */
[----:B------:R-:W-:Y:S01]  /*0ec0*/  LEA.HI.X R46, R20, R51, R21, 0x2, P1 ;  /* 0x00000033142e7211 */ /* 0x000fe200008f1415 */
[----:B------:R-:W-:Y:S02]  /*0ed0*/  FFMA R21, R2, R18, R19 ;  /* 0x0000001202157223 */ /* 0x000fe40000000013 */
[----:B------:R-:W2:Y:S01]  /*0ee0*/  LDG.E.EL.128 R16, desc[UR4][R16.64] ;  /* 0x0000000410107981 */ /* 0x000ea2000c2e1d00 */
[----:B---3--:R-:W-:-:S04]  /*0ef0*/  FADD R49, -R52, R49 ;  /* 0x0000003134317221 */ /* 0x008fc80000000100 */
[----:B------:R-:W-:Y:S01]  /*0f00*/  FFMA R49, R13, R49, R52 ;  /* 0x000000310d317223 */ /* 0x000fe20000000034 */
[----:B------:R-:W-:-:S03]  /*0f10*/  IADD3 R52, P0, R43, R42, RZ ;  /* 0x0000002a2b347210 */ /* 0x000fc60007f1e0ff */
[----:B------:R-:W-:Y:S01]  /*0f20*/  FADD R48, -R49, R48 ;  /* 0x0000003031307221 */ /* 0x000fe20000000100 */
[----:B------:R-:W-:Y:S02]  /*0f30*/  IADD3.X R20, R46, R41, RZ, P0, !PT ;  /* 0x000000292e147210 */ /* 0x000fe400007fe4ff */
[----:B------:R-:W-:Y:S01]  /*0f40*/  IADD3 R54, P0, R52, R24, RZ ;  /* 0x0000001834367210 */ /* 0x000fe20007f1e0ff */
[----:B------:R-:W-:-:S04]  /*0f50*/  FFMA R48, R2, R48, R49 ;  /* 0x0000003002307223 */ /* 0x000fc80000000031 */
[----:B------:R-:W-:Y:S01]  /*0f60*/  IMAD.X R55, R20, 0x1, R9, P0 ;  /* 0x0000000114377824 */ /* 0x000fe200000e0609 */
[----:B------:R-:W-:-:S04]  /*0f70*/  IADD3 R52, P0, R35, R52, RZ ;  /* 0x0000003423347210 */ /* 0x000fc80007f1e0ff */
[----:B------:R-:W-:Y:S01]  /*0f80*/  IADD3.X R53, R34, R20, RZ, P0, !PT ;  /* 0x0000001422357210 */ /* 0x000fe200007fe4ff */
[----:B------:R-:W-:Y:S01]  /*0f90*/  FADD R20, -R50, R45 ;  /* 0x0000002d32147221 */ /* 0x000fe20000000100 */
[----:B------:R-:W-:-:S03]  /*0fa0*/  FADD R21, -R48, R21 ;  /* 0x0000001530157221 */ /* 0x000fc60000000100 */
[C---:B------:R-:W-:Y:S01]  /*0fb0*/  FFMA R20, R3.reuse, R20, R50 ;  /* 0x0000001403147223 */ /* 0x040fe20000000032 */
[----:B------:R-:W-:Y:S01]  /*0fc0*/  FFMA R21, R3, R21, R48 ;  /* 0x0000001503157223 */ /* 0x000fe20000000030 */
[----:B------:R-:W-:-:S05]  /*0fd0*/  IMAD.WIDE R54, R36, 0x4, R54 ;  /* 0x0000000424367825 */ /* 0x000fca00078e0236 */
[----:B------:R0:W3:Y:S01]  /*0fe0*/  LDG.E.EL R47, desc[UR4][R54.64] ;  /* 0x00000004362f7981 */ /* 0x0000e2000c2e1900 */
[----:B------:R-:W-:-:S06]  /*0ff0*/  IMAD.WIDE R52, R36, 0x4, R52 ;  /* 0x0000000424347825 */ /* 0x000fcc00078e0234 */
[----:B------:R-:W4:Y:S01]  /*1000*/  LDG.E.EL R53, desc[UR4][R52.64] ;  /* 0x0000000434357981 */ /* 0x000f22000c2e1900 */
[----:B--2---:R-:W-:-:S04]  /*1010*/  SHF.R.U32.HI R49, RZ, 0x18, R17 ;  /* 0x00000018ff317819 */ /* 0x004fc80000011611 */
[----:B------:R-:W-:-:S04]  /*1020*/  LOP3.LUT R49, R49, 0x80, RZ, 0xc0, !PT ;  /* 0x0000008031317812 */ /* 0x000fc800078ec0ff */
[----:B------:R-:W-:-:S04]  /*1030*/  IADD3 R45, P0, R49, UR6, RZ ;  /* 0x00000006312d7c10 */ /* 0x000fc8000ff1e0ff */
[----:B------:R-:W-:Y:S01]  /*1040*/  LEA R45, P1, R16, R45, 0x2 ;  /* 0x0000002d102d7211 */ /* 0x000fe200078210ff */
[----:B------:R-:W-:-:S03]  /*1050*/  IMAD.X R49, RZ, RZ, UR7, P0 ;  /* 0x00000007ff317e24 */ /* 0x000fc600080e06ff */
[----:B------:R-:W-:Y:S02]  /*1060*/  IADD3 R50, P0, R45, R42, RZ ;  /* 0x0000002a2d327210 */ /* 0x000fe40007f1e0ff */
[----:B------:R-:W-:-:S04]  /*1070*/  LEA.HI.X R16, R16, R49, R17, 0x2, P1 ;  /* 0x0000003110107211 */ /* 0x000fc800008f1411 */
[----:B------:R-:W-:Y:S02]  /*1080*/  IADD3.X R17, R16, R41, RZ, P0, !PT ;  /* 0x0000002910117210 */ /* 0x000fe400007fe4ff */
[----:B------:R-:W-:-:S05]  /*1090*/  IADD3 R48, P0, R50, R24, RZ ;  /* 0x0000001832307210 */ /* 0x000fca0007f1e0ff */
[----:B------:R-:W-:Y:S02]  /*10a0*/  IMAD.X R49, R17, 0x1, R9, P0 ;  /* 0x0000000111317824 */ /* 0x000fe400000e0609 */
[----:B0-----:R-:W-:Y:S01]  /*10b0*/  IMAD.WIDE R54, R36, 0x4, R48 ;  /* 0x0000000424367825 */ /* 0x001fe200078e0230 */
[----:B------:R-:W-:-:S04]  /*10c0*/  IADD3 R48, P0, R35, R50, RZ ;  /* 0x0000003223307210 */ /* 0x000fc80007f1e0ff */
[----:B------:R-:W-:Y:S01]  /*10d0*/  IADD3.X R49, R34, R17, RZ, P0, !PT ;  /* 0x0000001122317210 */ /* 0x000fe200007fe4ff */
[----:B------:R-:W3:Y:S02]  /*10e0*/  LDG.E.EL R54, desc[UR4][R54.64] ;  /* 0x0000000436367981 */ /* 0x000ee4000c2e1900 */
[----:B------:R-:W-:-:S06]  /*10f0*/  IMAD.WIDE R56, R36, 0x4, R48 ;  /* 0x0000000424387825 */ /* 0x000fcc00078e0230 */
[----:B------:R-:W4:Y:S01]  /*1100*/  LDG.E.EL R56, desc[UR4][R56.64] ;  /* 0x0000000438387981 */ /* 0x000f22000c2e1900 */
[----:B------:R-:W-:Y:S01]  /*1110*/  IADD3 R50, P0, R38, R43, RZ ;  /* 0x0000002b26327210 */ /* 0x000fe20007f1e0ff */
[----:B---3--:R-:W-:-:S04]  /*1120*/  FADD R17, -R47, R54 ;  /* 0x000000362f117221 */ /* 0x008fc80000000100 */
[----:B------:R-:W-:Y:S01]  /*1130*/  FFMA R17, R14, R17, R47 ;  /* 0x000000110e117223 */ /* 0x000fe2000000002f */
[----:B------:R-:W-:Y:S02]  /*1140*/  IMAD.X R47, R40, 0x1, R46, P0 ;  /* 0x00000001282f7824 */ /* 0x000fe400000e062e */
[----:B----4-:R-:W-:-:S04]  /*1150*/  FADD R48, -R53, R56 ;  /* 0x0000003835307221 */ /* 0x010fc80000000100 */
[----:B------:R-:W-:Y:S01]  /*1160*/  FFMA R53, R14, R48, R53 ;  /* 0x000000300e357223 */ /* 0x000fe20000000035 */
[----:B------:R-:W-:-:S04]  /*1170*/  IADD3 R48, P0, R50, R35, RZ ;  /* 0x0000002332307210 */ /* 0x000fc80007f1e0ff */
[----:B------:R-:W-:-:S03]  /*1180*/  IADD3.X R49, R47, R34, RZ, P0, !PT ;  /* 0x000000222f317210 */ /* 0x000fc600007fe4ff */
[----:B------:R-:W-:Y:S01]  /*1190*/  IMAD.WIDE R54, R36, 0x4, R48 ;  /* 0x0000000424367825 */ /* 0x000fe200078e0230 */
[----:B------:R-:W-:-:S05]  /*11a0*/  IADD3 R48, P0, R50, R24, RZ ;  /* 0x0000001832307210 */ /* 0x000fca0007f1e0ff */
[----:B------:R-:W-:Y:S01]  /*11b0*/  IMAD.X R49, R47, 0x1, R9, P0 ;  /* 0x000000012f317824 */ /* 0x000fe200000e0609 */
[----:B------:R-:W-:Y:S01]  /*11c0*/  IADD3 R47, P0, R38, R45, RZ ;  /* 0x0000002d262f7210 */ /* 0x000fe20007f1e0ff */
[----:B------:R0:W2:Y:S01]  /*11d0*/  LDG.E.EL R55, desc[UR4][R54.64] ;  /* 0x0000000436377981 */ /* 0x0000a2000c2e1900 */
[----:B------:R-:W-:Y:S02]  /*11e0*/  IMAD.WIDE R56, R36, 0x4, R48 ;  /* 0x0000000424387825 */ /* 0x000fe400078e0230 */
[----:B------:R-:W-:Y:S02]  /*11f0*/  IADD3.X R50, R40, R16, RZ, P0, !PT ;  /* 0x0000001028327210 */ /* 0x000fe400007fe4ff */
[----:B------:R-:W-:Y:S01]  /*1200*/  IADD3 R48, P0, R47, R35, RZ ;  /* 0x000000232f307210 */ /* 0x000fe20007f1e0ff */
[----:B------:R-:W3:Y:S04]  /*1210*/  LDG.E.EL R51, desc[UR4][R56.64] ;  /* 0x0000000438337981 */ /* 0x000ee8000c2e1900 */
[----:B------:R-:W-:-:S02]  /*1220*/  IMAD.X R49, R50, 0x1, R34, P0 ;  /* 0x0000000132317824 */ /* 0x000fc400000e0622 */
[----:B------:R-:W-:-:S06]  /*1230*/  IMAD.WIDE R48, R36, 0x4, R48 ;  /* 0x0000000424307825 */ /* 0x000fcc00078e0230 */
[----:B------:R-:W2:Y:S01]  /*1240*/  LDG.E.EL R48, desc[UR4][R48.64] ;  /* 0x0000000430307981 */ /* 0x000ea2000c2e1900 */
[----:B0-----:R-:W-:Y:S01]  /*1250*/  IADD3 R54, P0, R47, R24, RZ ;  /* 0x000000182f367210 */ /* 0x001fe20007f1e0ff */
[----:B--2---:R-:W-:-:S04]  /*1260*/  FADD R52, -R55, R48 ;  /* 0x0000003037347221 */ /* 0x004fc80000000100 */
[----:B------:R-:W-:Y:S01]  /*1270*/  FFMA R52, R14, R52, R55 ;  /* 0x000000340e347223 */ /* 0x000fe20000000037 */
[----:B------:R-:W-:-:S03]  /*1280*/  IADD3.X R55, R50, R9, RZ, P0, !PT ;  /* 0x0000000932377210 */ /* 0x000fc600007fe4ff */
[----:B------:R-:W-:-:S06]  /*1290*/  IMAD.WIDE R54, R36, 0x4, R54 ;  /* 0x0000000424367825 */ /* 0x000fcc00078e0236 */
[----:B------:R-:W3:Y:S01]  /*12a0*/  LDG.E.EL R54, desc[UR4][R54.64] ;  /* 0x0000000436367981 */ /* 0x000ee2000c2e1900 */
[----:B------:R-:W-:-:S04]  /*12b0*/  FADD R52, -R53, R52 ;  /* 0x0000003435347221 */ /* 0x000fc80000000100 */
[----:B------:R-:W-:Y:S01]  /*12c0*/  FFMA R52, R2, R52, R53 ;  /* 0x0000003402347223 */ /* 0x000fe20000000035 */
[----:B---3--:R-:W-:-:S04]  /*12d0*/  FADD R47, -R51, R54 ;  /* 0x00000036332f7221 */ /* 0x008fc80000000100 */
[----:B------:R-:W-:Y:S01]  /*12e0*/  FFMA R50, R14, R47, R51 ;  /* 0x0000002f0e327223 */ /* 0x000fe20000000033 */
[----:B------:R-:W-:-:S04]  /*12f0*/  SHF.R.U32.HI R47, RZ, 0x18, R23 ;  /* 0x00000018ff2f7819 */ /* 0x000fc80000011617 */
[----:B------:R-:W-:Y:S01]  /*1300*/  LOP3.LUT R47, R47, 0x80, RZ, 0xc0, !PT ;  /* 0x000000802f2f7812 */ /* 0x000fe200078ec0ff */
[----:B------:R-:W-:-:S03]  /*1310*/  FADD R50, -R17, R50 ;  /* 0x0000003211327221 */ /* 0x000fc60000000100 */
[----:B------:R-:W-:Y:S01]  /*1320*/  IADD3 R47, P0, R47, UR6, RZ ;  /* 0x000000062f2f7c10 */ /* 0x000fe2000ff1e0ff */
[----:B------:R-:W-:-:S03]  /*1330*/  FFMA R49, R2, R50, R17 ;  /* 0x0000003202317223 */ /* 0x000fc60000000011 */
[----:B------:R-:W-:Y:S01]  /*1340*/  LEA R17, P1, R22, R47, 0x2 ;  /* 0x0000002f16117211 */ /* 0x000fe200078210ff */
[----:B------:R-:W-:-:S03]  /*1350*/  IMAD.X R47, RZ, RZ, UR7, P0 ;  /* 0x00000007ff2f7e24 */ /* 0x000fc600080e06ff */
[----:B------:R-:W-:Y:S02]  /*1360*/  IADD3 R48, P0, R17, R42, RZ ;  /* 0x0000002a11307210 */ /* 0x000fe40007f1e0ff */
[----:B------:R-:W-:-:S04]  /*1370*/  LEA.HI.X R47, R22, R47, R23, 0x2, P1 ;  /* 0x0000002f162f7211 */ /* 0x000fc800008f1417 */
[----:B------:R-:W-:Y:S02]  /*1380*/  IADD3.X R23, R47, R41, RZ, P0, !PT ;  /* 0x000000292f177210 */ /* 0x000fe400007fe4ff */
[----:B------:R-:W-:Y:S01]  /*1390*/  IADD3 R50, P0, R48, R24, RZ ;  /* 0x0000001830327210 */ /* 0x000fe20007f1e0ff */
[----:B------:R-:W-:-:S04]  /*13a0*/  FADD R22, -R52, R49 ;  /* 0x0000003134167221 */ /* 0x000fc80000000100 */
[----:B------:R-:W-:Y:S01]  /*13b0*/  IMAD.X R51, R23, 0x1, R9, P0 ;  /* 0x0000000117337824 */ /* 0x000fe200000e0609 */
[----:B------:R-:W-:-:S04]  /*13c0*/  IADD3 R48, P0, R35, R48, RZ ;  /* 0x0000003023307210 */ /* 0x000fc80007f1e0ff */
[----:B------:R-:W-:Y:S02]  /*13d0*/  IADD3.X R49, R34, R23, RZ, P0, !PT ;  /* 0x0000001722317210 */ /* 0x000fe400007fe4ff */
[----:B------:R-:W-:-:S04]  /*13e0*/  SHF.R.U32.HI R23, RZ, 0x18, R19 ;  /* 0x00000018ff177819 */ /* 0x000fc80000011613 */
[----:B------:R-:W-:-:S04]  /*13f0*/  LOP3.LUT R23, R23, 0x80, RZ, 0xc0, !PT ;  /* 0x0000008017177812 */ /* 0x000fc800078ec0ff */
[----:B------:R-:W-:-:S04]  /*1400*/  IADD3 R23, P0, R23, UR6, RZ ;  /* 0x0000000617177c10 */ /* 0x000fc8000ff1e0ff */
[----:B------:R-:W-:Y:S01]  /*1410*/  LEA R23, P1, R18, R23, 0x2 ;  /* 0x0000001712177211 */ /* 0x000fe200078210ff */
[----:B------:R-:W-:-:S03]  /*1420*/  IMAD.X R53, RZ, RZ, UR7, P0 ;  /* 0x00000007ff357e24 */ /* 0x000fc600080e06ff */
[----:B------:R-:W-:Y:S02]  /*1430*/  IADD3 R42, P0, R23, R42, RZ ;  /* 0x0000002a172a7210 */ /* 0x000fe40007f1e0ff */
[----:B------:R-:W-:-:S04]  /*1440*/  LEA.HI.X R18, R18, R53, R19, 0x2, P1 ;  /* 0x0000003512127211 */ /* 0x000fc800008f1413 */
[----:B------:R-:W-:Y:S02]  /*1450*/  IADD3.X R41, R18, R41, RZ, P0, !PT ;  /* 0x0000002912297210 */ /* 0x000fe400007fe4ff */
[----:B------:R-:W-:Y:S01]  /*1460*/  IADD3 R54, P0, R42, R24, RZ ;  /* 0x000000182a367210 */ /* 0x000fe20007f1e0ff */
[----:B------:R-:W-:Y:S01]  /*1470*/  FFMA R22, R3, R22, R52 ;  /* 0x0000001603167223 */ /* 0x000fe20000000034 */
[----:B------:R-:W-:-:S03]  /*1480*/  IADD3 R52, P1, R35, R42, RZ ;  /* 0x0000002a23347210 */ /* 0x000fc60007f3e0ff */
[----:B------:R-:W-:Y:S01]  /*1490*/  IMAD.X R55, R41, 0x1, R9, P0 ;  /* 0x0000000129377824 */ /* 0x000fe200000e0609 */
[----:B------:R-:W-:Y:S01]  /*14a0*/  IADD3.X R53, R34, R41, RZ, P1, !PT ;  /* 0x0000002922357210 */ /* 0x000fe20000ffe4ff */
[----:B------:R-:W-:-:S04]  /*14b0*/  IMAD.WIDE R50, R36, 0x4, R50 ;  /* 0x0000000424327825 */ /* 0x000fc800078e0232 */
[C---:B------:R-:W-:Y:S02]  /*14c0*/  IMAD.WIDE R54, R36.reuse, 0x4, R54 ;  /* 0x0000000424367825 */ /* 0x040fe400078e0236 */
[----:B------:R0:W2:Y:S02]  /*14d0*/  LDG.E.EL R50, desc[UR4][R50.64] ;  /* 0x0000000432327981 */ /* 0x0000a4000c2e1900 */
[C---:B------:R-:W-:Y:S02]  /*14e0*/  IMAD.WIDE R48, R36.reuse, 0x4, R48 ;  /* 0x0000000424307825 */ /* 0x040fe400078e0230 */
[----:B------:R-:W2:Y:S02]  /*14f0*/  LDG.E.EL R19, desc[UR4][R54.64] ;  /* 0x0000000436137981 */ /* 0x000ea4000c2e1900 */
[----:B------:R-:W-:Y:S02]  /*1500*/  IMAD.WIDE R52, R36, 0x4, R52 ;  /* 0x0000000424347825 */ /* 0x000fe400078e0234 */
[----:B------:R-:W3:Y:S04]  /*1510*/  LDG.E.EL R48, desc[UR4][R48.64] ;  /* 0x0000000430307981 */ /* 0x000ee8000c2e1900 */
[----:B------:R-:W3:Y:S01]  /*1520*/  LDG.E.EL R41, desc[UR4][R52.64] ;  /* 0x0000000434297981 */ /* 0x000ee2000c2e1900 */
[----:B------:R-:W-:-:S02]  /*1530*/  IADD3 R42, P0, R38, R17, RZ ;  /* 0x00000011262a7210 */ /* 0x000fc40007f1e0ff */
[----:B0-----:R-:W-:Y:S02]  /*1540*/  IADD3 R51, P1, R38, R23, RZ ;  /* 0x0000001726337210 */ /* 0x001fe40007f3e0ff */
[----:B------:R-:W-:Y:S01]  /*1550*/  SHF.R.S32.HI R7, RZ, 0x12, R7 ;  /* 0x00000012ff077819 */ /* 0x000fe20000011407 */
[----:B--2---:R-:W-:-:S04]  /*1560*/  FADD R19, -R50, R19 ;  /* 0x0000001332137221 */ /* 0x004fc80000000100 */
[----:B------:R-:W-:Y:S01]  /*1570*/  FFMA R19, R15, R19, R50 ;  /* 0x000000130f137223 */ /* 0x000fe20000000032 */
[----:B------:R-:W-:Y:S01]  /*1580*/  IMAD.X R50, R40, 0x1, R47, P0 ;  /* 0x0000000128327824 */ /* 0x000fe200000e062f */
[----:B------:R-:W-:Y:S01]  /*1590*/  IADD3.X R40, R40, R18, RZ, P1, !PT ;  /* 0x0000001228287210 */ /* 0x000fe20000ffe4ff */
[----:B---3--:R-:W-:Y:S01]  /*15a0*/  FADD R41, -R48, R41 ;  /* 0x0000002930297221 */ /* 0x008fe20000000100 */
[----:B------:R-:W-:-:S03]  /*15b0*/  IADD3 R52, P1, R51, R35, RZ ;  /* 0x0000002333347210 */ /* 0x000fc60007f3e0ff */
[----:B------:R-:W-:Y:S01]  /*15c0*/  FFMA R41, R15, R41, R48 ;  /* 0x000000290f297223 */ /* 0x000fe20000000030 */
[----:B------:R-:W-:Y:S02]  /*15d0*/  IADD3 R48, P0, R42, R35, RZ ;  /* 0x000000232a307210 */ /* 0x000fe40007f1e0ff */
[----:B------:R-:W-:-:S03]  /*15e0*/  IADD3.X R53, R40, R34, RZ, P1, !PT ;  /* 0x0000002228357210 */ /* 0x000fc60000ffe4ff */
[----:B------:R-:W-:Y:S01]  /*15f0*/  IMAD.X R49, R50, 0x1, R34, P0 ;  /* 0x0000000132317824 */ /* 0x000fe200000e0622 */
[----:B------:R-:W-:Y:S01]  /*1600*/  IADD3 R54, P1, R51, R24, RZ ;  /* 0x0000001833367210 */ /* 0x000fe20007f3e0ff */
[----:B------:R-:W-:Y:S01]  /*1610*/  IMAD.WIDE R34, R36, 0x4, R52 ;  /* 0x0000000424227825 */ /* 0x000fe200078e0234 */
[----:B------:R-:W-:Y:S02]  /*1620*/  IADD3 R52, P0, R42, R24, RZ ;  /* 0x000000182a347210 */ /* 0x000fe40007f1e0ff */
[----:B------:R-:W-:-:S03]  /*1630*/  IADD3.X R55, R40, R9, RZ, P1, !PT ;  /* 0x0000000928377210 */ /* 0x000fc60000ffe4ff */
[----:B------:R-:W-:Y:S02]  /*1640*/  IMAD.X R53, R50, 0x1, R9, P0 ;  /* 0x0000000132357824 */ /* 0x000fe400000e0609 */
[C---:B------:R-:W-:Y:S01]  /*1650*/  IMAD.WIDE R48, R36.reuse, 0x4, R48 ;  /* 0x0000000424307825 */ /* 0x040fe200078e0230 */
[----:B------:R-:W-:Y:S01]  /*1660*/  SHF.R.U32.HI R51, RZ, 0x1a, R27 ;  /* 0x0000001aff337819 */ /* 0x000fe2000001161b */
[----:B------:R0:W2:Y:S02]  /*1670*/  LDG.E.EL R34, desc[UR4][R34.64] ;  /* 0x0000000422227981 */ /* 0x0000a4000c2e1900 */
[C---:B------:R-:W-:Y:S02]  /*1680*/  IMAD.WIDE R52, R36.reuse, 0x4, R52 ;  /* 0x0000000424347825 */ /* 0x040fe400078e0234 */
[----:B------:R1:W2:Y:S02]  /*1690*/  LDG.E.EL R38, desc[UR4][R48.64] ;  /* 0x0000000430267981 */ /* 0x0002a4000c2e1900 */
[----:B------:R-:W-:Y:S01]  /*16a0*/  IMAD.WIDE R54, R36, 0x4, R54 ;  /* 0x0000000424367825 */ /* 0x000fe200078e0236 */
[----:B------:R-:W-:Y:S01]  /*16b0*/  SHF.R.U32.HI R36, RZ, 0x1a, R29 ;  /* 0x0000001aff247819 */ /* 0x000fe2000001161d */
[----:B------:R3:W4:Y:S01]  /*16c0*/  LDG.E.EL R24, desc[UR4][R52.64] ;  /* 0x0000000434187981 */ /* 0x000722000c2e1900 */
[----:B------:R-:W-:-:S02]  /*16d0*/  LOP3.LUT R51, R51, 0x20, RZ, 0xc0, !PT ;  /* 0x0000002033337812 */ /* 0x000fc400078ec0ff */
[----:B0-----:R-:W-:Y:S01]  /*16e0*/  SHF.R.U32.HI R35, RZ, 0x1a, R33 ;  /* 0x0000001aff237819 */ /* 0x001fe20000011621 */
[----:B------:R0:W4:Y:S01]  /*16f0*/  LDG.E.EL R9, desc[UR4][R54.64] ;  /* 0x0000000436097981 */ /* 0x000122000c2e1900 */
[----:B-1----:R-:W-:Y:S02]  /*1700*/  LOP3.LUT R49, R36, 0x20, RZ, 0xc0, !PT ;  /* 0x0000002024317812 */ /* 0x002fe400078ec0ff */
[----:B------:R-:W-:Y:S02]  /*1710*/  LOP3.LUT R35, R35, 0x20, RZ, 0xc0, !PT ;  /* 0x0000002023237812 */ /* 0x000fe400078ec0ff */
[----:B------:R-:W-:Y:S02]  /*1720*/  IADD3 R36, P1, R28, R49, RZ ;  /* 0x000000311c247210 */ /* 0x000fe40007f3e0ff */
[----:B------:R-:W-:-:S03]  /*1730*/  IADD3 R28, P0, R26, R51, RZ ;  /* 0x000000331a1c7210 */ /* 0x000fc60007f1e0ff */
[----:B------:R-:W-:Y:S01]  /*1740*/  IMAD.X R29, RZ, RZ, R29, P1 ;  /* 0x000000ffff1d7224 */ /* 0x000fe200008e061d */
[----:B------:R-:W-:Y:S01]  /*1750*/  IADD3 R35, P1, R32, R35, RZ ;  /* 0x0000002320237210 */ /* 0x000fe20007f3e0ff */
[C---:B------:R-:W-:Y:S01]  /*1760*/  IMAD.SHL.U32 R26, R36.reuse, 0x80, RZ ;  /* 0x00000080241a7824 */ /* 0x040fe200078e00ff */
[----:B------:R-:W-:Y:S02]  /*1770*/  IADD3.X R49, RZ, R27, RZ, P0, !PT ;  /* 0x0000001bff317210 */ /* 0x000fe400007fe4ff */
[----:B------:R-:W-:Y:S02]  /*1780*/  IADD3.X R40, RZ, R33, RZ, P1, !PT ;  /* 0x00000021ff287210 */ /* 0x000fe40000ffe4ff */
[----:B------:R-:W-:Y:S02]  /*1790*/  SHF.L.U64.HI R27, R36, 0x7, R29 ;  /* 0x00000007241b7819 */ /* 0x000fe4000001021d */
[C---:B------:R-:W-:Y:S01]  /*17a0*/  SHF.L.U64.HI R33, R28.reuse, 0xc, R49 ;  /* 0x0000000c1c217819 */ /* 0x040fe20000010231 */
[----:B------:R-:W-:Y:S01]  /*17b0*/  IMAD.SHL.U32 R28, R28, 0x1000, RZ ;  /* 0x000010001c1c7824 */ /* 0x000fe200078e00ff */
[----:B------:R-:W-:-:S02]  /*17c0*/  IADD3 R48, P0, R26, R6, RZ ;  /* 0x000000061a307210 */ /* 0x000fc40007f1e0ff */
[----:B------:R-:W-:-:S03]  /*17d0*/  SHF.R.U32.HI R49, RZ, 0x1a, R31 ;  /* 0x0000001aff317819 */ /* 0x000fc6000001161f */
[----:B------:R-:W-:Y:S01]  /*17e0*/  IMAD.X R36, R27, 0x1, R8, P0 ;  /* 0x000000011b247824 */ /* 0x000fe200000e0608 */
[----:B------:R-:W-:Y:S02]  /*17f0*/  IADD3 R60, P0, R28, R48, RZ ;  /* 0x000000301c3c7210 */ /* 0x000fe40007f1e0ff */
[----:B------:R-:W-:Y:S02]  /*1800*/  SHF.L.U32 R32, R7, 0xf, RZ ;  /* 0x0000000f07207819 */ /* 0x000fe400000006ff */
[----:B------:R-:W-:Y:S02]  /*1810*/  SHF.L.U32 R7, R35, 0xc, RZ ;  /* 0x0000000c23077819 */ /* 0x000fe400000006ff */
[----:B------:R-:W-:Y:S01]  /*1820*/  LOP3.LUT R49, R49, 0x20, RZ, 0xc0, !PT ;  /* 0x0000002031317812 */ /* 0x000fe200078ec0ff */
[----:B------:R-:W-:Y:S01]  /*1830*/  IMAD.X R61, R33, 0x1, R36, P0 ;  /* 0x00000001213d7824 */ /* 0x000fe200000e0624 */
[----:B------:R-:W-:Y:S02]  /*1840*/  SHF.L.U64.HI R29, R35, 0xc, R40 ;  /* 0x0000000c231d7819 */ /* 0x000fe40000010228 */
[----:B------:R-:W-:-:S02]  /*1850*/  IADD3 R48, P0, R7, R48, RZ ;  /* 0x0000003007307210 */ /* 0x000fc40007f1e0ff */
[----:B------:R-:W-:Y:S02]  /*1860*/  IADD3 R30, P1, R30, R49, RZ ;  /* 0x000000311e1e7210 */ /* 0x000fe40007f3e0ff */
[----:B------:R-:W-:Y:S02]  /*1870*/  IADD3.X R49, R29, R36, RZ, P0, !PT ;  /* 0x000000241d317210 */ /* 0x000fe400007fe4ff */
[----:B---3--:R-:W-:Y:S01]  /*1880*/  IADD3 R52, P0, R25, R26, RZ ;  /* 0x0000001a19347210 */ /* 0x008fe20007f1e0ff */
[----:B------:R-:W-:Y:S02]  /*1890*/  IMAD.X R51, RZ, RZ, R31, P1 ;  /* 0x000000ffff337224 */ /* 0x000fe400008e061f */
[----:B------:R-:W-:Y:S01]  /*18a0*/  IMAD.WIDE R56, R32, 0x4, R48 ;  /* 0x0000000420387825 */ /* 0x000fe200078e0230 */
[----:B------:R-:W-:Y:S02]  /*18b0*/  IADD3.X R36, R37, R27, RZ, P0, !PT ;  /* 0x0000001b25247210 */ /* 0x000fe400007fe4ff */
[----:B------:R-:W-:-:S02]  /*18c0*/  IADD3 R58, P0, R52, R28, RZ ;  /* 0x0000001c343a7210 */ /* 0x000fc40007f1e0ff */
[----:B------:R-:W-:Y:S01]  /*18d0*/  SHF.L.U64.HI R49, R30, 0x7, R51 ;  /* 0x000000071e317819 */ /* 0x000fe20000010233 */
[----:B------:R-:W-:Y:S01]  /*18e0*/  IMAD.WIDE R60, R32, 0x4, R60 ;  /* 0x00000004203c7825 */ /* 0x000fe200078e023c */
[----:B------:R-:W-:Y:S01]  /*18f0*/  SHF.L.U32 R30, R30, 0x7, RZ ;  /* 0x000000071e1e7819 */ /* 0x000fe200000006ff */
[----:B------:R1:W3:Y:S02]  /*1900*/  LDG.E.EL R31, desc[UR4][R56.64] ;  /* 0x00000004381f7981 */ /* 0x0002e4000c2e1900 */
[----:B------:R-:W-:Y:S01]  /*1910*/  IMAD.X R59, R36, 0x1, R33, P0 ;  /* 0x00000001243b7824 */ /* 0x000fe200000e0621 */
[----:B0-----:R-:W-:Y:S01]  /*1920*/  IADD3 R54, P0, R30, R6, RZ ;  /* 0x000000061e367210 */ /* 0x001fe20007f1e0ff */
[----:B------:R-:W5:Y:S04]  /*1930*/  LDG.E.EL R35, desc[UR4][R60.64] ;  /* 0x000000043c237981 */ /* 0x000f68000c2e1900 */
[----:B------:R-:W-:Y:S01]  /*1940*/  IMAD.X R40, R49, 0x1, R8, P0 ;  /* 0x0000000131287824 */ /* 0x000fe200000e0608 */
[----:B------:R-:W-:-:S04]  /*1950*/  IADD3 R50, P0, R54, R7, RZ ;  /* 0x0000000736327210 */ /* 0x000fc80007f1e0ff */
[----:B------:R-:W-:Y:S02]  /*1960*/  IADD3.X R51, R40, R29, RZ, P0, !PT ;  /* 0x0000001d28337210 */ /* 0x000fe400007fe4ff */
[----:B------:R-:W-:-:S05]  /*1970*/  IADD3 R52, P0, R7, R52, RZ ;  /* 0x0000003407347210 */ /* 0x000fca0007f1e0ff */
[----:B------:R-:W-:Y:S01]  /*1980*/  IMAD.X R53, R29, 0x1, R36, P0 ;  /* 0x000000011d357824 */ /* 0x000fe200000e0624 */
[----:B------:R-:W-:-:S04]  /*1990*/  IADD3 R25, P0, R30, R25, RZ ;  /* 0x000000191e197210 */ /* 0x000fc80007f1e0ff */
[----:B------:R-:W-:Y:S02]  /*19a0*/  IADD3.X R42, R49, R37, RZ, P0, !PT ;  /* 0x00000025312a7210 */ /* 0x000fe400007fe4ff */
[----:B------:R-:W-:Y:S01]  /*19b0*/  IADD3 R36, P0, R25, R7, RZ ;  /* 0x0000000719247210 */ /* 0x000fe20007f1e0ff */
[----:B------:R-:W-:-:S04]  /*19c0*/  IMAD.WIDE R58, R32, 0x4, R58 ;  /* 0x00000004203a7825 */ /* 0x000fc800078e023a */
[----:B------:R-:W-:Y:S01]  /*19d0*/  IMAD.X R37, R42, 0x1, R29, P0 ;  /* 0x000000012a257824 */ /* 0x000fe200000e061d */
[----:B------:R-:W5:Y:S01]  /*19e0*/  LDG.E.EL R6, desc[UR4][R58.64] ;  /* 0x000000043a067981 */ /* 0x000f62000c2e1900 */
[----:B------:R-:W-:-:S04]  /*19f0*/  IMAD.WIDE R50, R32, 0x4, R50 ;  /* 0x0000000420327825 */ /* 0x000fc800078e0232 */
[C---:B------:R-:W-:Y:S02]  /*1a00*/  IMAD.WIDE R36, R32.reuse, 0x4, R36 ;  /* 0x0000000420247825 */ /* 0x040fe400078e0224 */
[----:B------:R-:W3:Y:S02]  /*1a10*/  LDG.E.EL R51, desc[UR4][R50.64] ;  /* 0x0000000432337981 */ /* 0x000ee4000c2e1900 */
[----:B-1----:R-:W-:Y:S02]  /*1a20*/  IMAD.WIDE R56, R32, 0x4, R52 ;  /* 0x0000000420387825 */ /* 0x002fe400078e0234 */
[----:B------:R-:W3:Y:S04]  /*1a30*/  LDG.E.EL R36, desc[UR4][R36.64] ;  /* 0x0000000424247981 */ /* 0x000ee8000c2e1900 */
[----:B------:R0:W3:Y:S01]  /*1a40*/  LDG.E.EL R8, desc[UR4][R56.64] ;  /* 0x0000000438087981 */ /* 0x0000e2000c2e1900 */
[----:B------:R-:W-:-:S02]  /*1a50*/  IADD3 R54, P0, R54, R28, RZ ;  /* 0x0000001c36367210 */ /* 0x000fc40007f1e0ff */
[----:B------:R-:W-:Y:S02]  /*1a60*/  IADD3 R52, P1, R25, R28, RZ ;  /* 0x0000001c19347210 */ /* 0x000fe40007f3e0ff */
[----:B------:R-:W-:-:S03]  /*1a70*/  IADD3.X R55, R40, R33, RZ, P0, !PT ;  /* 0x0000002128377210 */ /* 0x000fc600007fe4ff */
[----:B------:R-:W-:Y:S02]  /*1a80*/  IMAD.X R53, R42, 0x1, R33, P1 ;  /* 0x000000012a357824 */ /* 0x000fe400008e0621 */
[----:B------:R-:W-:-:S04]  /*1a90*/  IMAD.WIDE R54, R32, 0x4, R54 ;  /* 0x0000000420367825 */ /* 0x000fc800078e0236 */
[----:B------:R-:W-:Y:S01]  /*1aa0*/  IMAD.WIDE R52, R32, 0x4, R52 ;  /* 0x0000000420347825 */ /* 0x000fe200078e0234 */
[----:B------:R-:W3:Y:S04]  /*1ab0*/  LDG.E.EL R25, desc[UR4][R54.64] ;  /* 0x0000000436197981 */ /* 0x000ee8000c2e1900 */
[----:B------:R1:W3:Y:S01]  /*1ac0*/  LDG.E.EL R40, desc[UR4][R52.64] ;  /* 0x0000000434287981 */ /* 0x0002e2000c2e1900 */
[----:B0-----:R-:W-:Y:S02]  /*1ad0*/  IADD3 R56, P0, R26, R39, RZ ;  /* 0x000000271a387210 */ /* 0x001fe40007f1e0ff */
[----:B------:R-:W-:Y:S01]  /*1ae0*/  IADD3 R39, P1, R30, R39, RZ ;  /* 0x000000271e277210 */ /* 0x000fe20007f3e0ff */
[----:B--2---:R-:W-:-:S04]  /*1af0*/  FADD R34, -R38, R34 ;  /* 0x0000002226227221 */ /* 0x004fc80000000100 */
[----:B------:R-:W-:Y:S01]  /*1b00*/  FFMA R38, R15, R34, R38 ;  /* 0x000000220f267223 */ /* 0x000fe20000000026 */
[----:B------:R-:W-:Y:S02]  /*1b10*/  IADD3.X R34, R27, R10, RZ, P0, !PT ;  /* 0x0000000a1b227210 */ /* 0x000fe400007fe4ff */
[----:B------:R-:W-:Y:S01]  /*1b20*/  IADD3 R58, P0, R56, R28, RZ ;  /* 0x0000001c383a7210 */ /* 0x000fe20007f1e0ff */
[----:B----4-:R-:W-:-:S04]  /*1b30*/  FADD R9, -R24, R9 ;  /* 0x0000000918097221 */ /* 0x010fc80000000100 */
[----:B------:R-:W-:Y:S01]  /*1b40*/  IMAD.X R59, R34, 0x1, R33, P0 ;  /* 0x00000001223b7824 */ /* 0x000fe200000e0621 */
[----:B------:R-:W-:Y:S01]  /*1b50*/  IADD3 R56, P0, R7, R56, RZ ;  /* 0x0000003807387210 */ /* 0x000fe20007f1e0ff */
[----:B------:R-:W-:-:S03]  /*1b60*/  FFMA R42, R15, R9, R24 ;  /* 0x000000090f2a7223 */ /* 0x000fc60000000018 */
[----:B------:R-:W-:Y:S01]  /*1b70*/  IADD3.X R57, R29, R34, RZ, P0, !PT ;  /* 0x000000221d397210 */ /* 0x000fe200007fe4ff */
[----:B------:R-:W-:Y:S01]  /*1b80*/  FADD R42, -R19, R42 ;  /* 0x0000002a132a7221 */ /* 0x000fe20000000100 */
[----:B-1----:R-:W-:Y:S01]  /*1b90*/  IADD3 R52, P0, R11, R26, RZ ;  /* 0x0000001a0b347210 */ /* 0x002fe20007f1e0ff */
[----:B------:R-:W-:-:S04]  /*1ba0*/  IMAD.WIDE R58, R32, 0x4, R58 ;  /* 0x00000004203a7825 */ /* 0x000fc800078e023a */
[----:B------:R-:W-:Y:S01]  /*1bb0*/  FFMA R19, R2, R42, R19 ;  /* 0x0000002a02137223 */ /* 0x000fe20000000013 */
[----:B------:R-:W-:Y:S02]  /*1bc0*/  IADD3.X R42, R44, R27, RZ, P0, !PT ;  /* 0x0000001b2c2a7210 */ /* 0x000fe400007fe4ff */
[----:B------:R-:W-:Y:S01]  /*1bd0*/  IADD3 R54, P0, R52, R28, RZ ;  /* 0x0000001c34367210 */ /* 0x000fe20007f1e0ff */
[----:B------:R0:W2:Y:S01]  /*1be0*/  LDG.E.EL R34, desc[UR4][R58.64] ;  /* 0x000000043a227981 */ /* 0x0000a2000c2e1900 */
[----:B------:R-:W-:Y:S01]  /*1bf0*/  IMAD.WIDE R60, R32, 0x4, R56 ;  /* 0x00000004203c7825 */ /* 0x000fe200078e0238 */
[----:B------:R-:W-:-:S03]  /*1c00*/  IADD3 R56, P2, R39, R28, RZ ;  /* 0x0000001c27387210 */ /* 0x000fc60007f5e0ff */
[----:B------:R-:W-:Y:S02]  /*1c10*/  IMAD.X R10, R49, 0x1, R10, P1 ;  /* 0x00000001310a7824 */ /* 0x000fe400008e060a */
[----:B------:R-:W-:Y:S01]  /*1c20*/  FADD R38, -R41, R38 ;  /* 0x0000002629267221 */ /* 0x000fe20000000100 */
[----:B------:R-:W-:Y:S01]  /*1c30*/  IMAD.X R55, R42, 0x1, R33, P0 ;  /* 0x000000012a377824 */ /* 0x000fe200000e0621 */
[----:B------:R-:W4:Y:S01]  /*1c40*/  LDG.E.EL R24, desc[UR4][R60.64] ;  /* 0x000000043c187981 */ /* 0x000f22000c2e1900 */
[----:B0-----:R-:W-:Y:S01]  /*1c50*/  IADD3 R58, P1, R39, R7, RZ ;  /* 0x00000007273a7210 */ /* 0x001fe20007f3e0ff */
[----:B------:R-:W-:Y:S01]  /*1c60*/  IMAD.WIDE R54, R32, 0x4, R54 ;  /* 0x0000000420367825 */ /* 0x000fe200078e0236 */
[----:B------:R-:W-:Y:S02]  /*1c70*/  IADD3.X R57, R10, R33, RZ, P2, !PT ;  /* 0x000000210a397210 */ /* 0x000fe400017fe4ff */
[----:B------:R-:W-:Y:S01]  /*1c80*/  IADD3 R52, P0, R7, R52, RZ ;  /* 0x0000003407347210 */ /* 0x000fe20007f1e0ff */
[----:B------:R-:W-:Y:S01]  /*1c90*/  IMAD.X R59, R10, 0x1, R29, P1 ;  /* 0x000000010a3b7824 */ /* 0x000fe200008e061d */
[----:B------:R0:W2:Y:S01]  /*1ca0*/  LDG.E.EL R37, desc[UR4][R54.64] ;  /* 0x0000000436257981 */ /* 0x0000a2000c2e1900 */
[----:B------:R-:W-:Y:S01]  /*1cb0*/  IMAD.WIDE R56, R32, 0x4, R56 ;  /* 0x0000000420387825 */ /* 0x000fe200078e0238 */
[----:B------:R-:W-:-:S03]  /*1cc0*/  IADD3 R11, P1, R30, R11, RZ ;  /* 0x0000000b1e0b7210 */ /* 0x000fc60007f3e0ff */
[----:B------:R-:W-:-:S04]  /*1cd0*/  IMAD.WIDE R58, R32, 0x4, R58 ;  /* 0x00000004203a7825 */ /* 0x000fc800078e023a */
[----:B------:R-:W-:Y:S01]  /*1ce0*/  FFMA R38, R2, R38, R41 ;  /* 0x0000002602267223 */ /* 0x000fe20000000029 */
[----:B------:R1:W4:Y:S01]  /*1cf0*/  LDG.E.EL R10, desc[UR4][R56.64] ;  /* 0x00000004380a7981 */ /* 0x000322000c2e1900 */
[----:B------:R-:W-:Y:S01]  /*1d00*/  IMAD.X R53, R29, 0x1, R42, P0 ;  /* 0x000000011d357824 */ /* 0x000fe200000e062a */
[----:B0-----:R-:W-:Y:S02]  /*1d10*/  IADD3 R54, P0, R26, R43, RZ ;  /* 0x0000002b1a367210 */ /* 0x001fe40007f1e0ff */
[----:B------:R0:W4:Y:S01]  /*1d20*/  LDG.E.EL R2, desc[UR4][R58.64] ;  /* 0x000000043a027981 */ /* 0x000122000c2e1900 */
[----:B------:R-:W-:Y:S02]  /*1d30*/  IADD3.X R44, R49, R44, RZ, P1, !PT ;  /* 0x0000002c312c7210 */ /* 0x000fe40000ffe4ff */
[----:B------:R-:W-:Y:S02]  /*1d40*/  IADD3.X R42, R27, R46, RZ, P0, !PT ;  /* 0x0000002e1b2a7210 */ /* 0x000fe400007fe4ff */
[----:B-1----:R-:W-:-:S02]  /*1d50*/  IADD3 R56, P0, R54, R28, RZ ;  /* 0x0000001c36387210 */ /* 0x002fc40007f1e0ff */
[----:B0-----:R-:W-:-:S03]  /*1d60*/  IADD3 R58, P2, R11, R28, RZ ;  /* 0x0000001c0b3a7210 */ /* 0x001fc60007f5e0ff */
[--C-:B------:R-:W-:Y:S01]  /*1d70*/  IMAD.X R57, R42, 0x1, R33.reuse, P0 ;  /* 0x000000012a397824 */ /* 0x100fe200000e0621 */
[----:B------:R-:W-:Y:S02]  /*1d80*/  IADD3 R60, P1, R11, R7, RZ ;  /* 0x000000070b3c7210 */ /* 0x000fe40007f3e0ff */
[----:B------:R-:W-:Y:S01]  /*1d90*/  IADD3 R54, P0, R7, R54, RZ ;  /* 0x0000003607367210 */ /* 0x000fe20007f1e0ff */
[----:B------:R-:W-:Y:S01]  /*1da0*/  IMAD.X R59, R44, 0x1, R33, P2 ;  /* 0x000000012c3b7824 */ /* 0x000fe200010e0621 */
[----:B------:R-:W-:Y:S02]  /*1db0*/  IADD3.X R61, R44, R29, RZ, P1, !PT ;  /* 0x0000001d2c3d7210 */ /* 0x000fe40000ffe4ff */
[----:B------:R-:W-:Y:S01]  /*1dc0*/  IADD3.X R55, R29, R42, RZ, P0, !PT ;  /* 0x0000002a1d377210 */ /* 0x000fe200007fe4ff */
[----:B------:R-:W-:-:S04]  /*1dd0*/  IMAD.WIDE R58, R32, 0x4, R58 ;  /* 0x00000004203a7825 */ /* 0x000fc800078e023a */
[C---:B------:R-:W-:Y:S01]  /*1de0*/  IMAD.WIDE R60, R32.reuse, 0x4, R60 ;  /* 0x00000004203c7825 */ /* 0x040fe200078e023c */
[----:B------:R0:W4:Y:S04]  /*1df0*/  LDG.E.EL R11, desc[UR4][R58.64] ;  /* 0x000000043a0b7981 */ /* 0x000128000c2e1900 */
[----:B------:R1:W4:Y:S01]  /*1e00*/  LDG.E.EL R41, desc[UR4][R60.64] ;  /* 0x000000043c297981 */ /* 0x000322000c2e1900 */
[----:B0-----:R-:W-:Y:S01]  /*1e10*/  IMAD.WIDE R58, R32, 0x4, R54 ;  /* 0x00000004203a7825 */ /* 0x001fe200078e0236 */
[----:B------:R-:W-:-:S03]  /*1e20*/  IADD3 R54, P0, R30, R43, RZ ;  /* 0x0000002b1e367210 */ /* 0x000fc60007f1e0ff */
[C---:B-1----:R-:W-:Y:S01]  /*1e30*/  IMAD.WIDE R60, R32.reuse, 0x4, R56 ;  /* 0x00000004203c7825 */ /* 0x042fe200078e0238 */
[----:B------:R0:W4:Y:S03]  /*1e40*/  LDG.E.EL R43, desc[UR4][R58.64] ;  /* 0x000000043a2b7981 */ /* 0x000126000c2e1900 */
[----:B------:R-:W-:Y:S01]  /*1e50*/  IMAD.X R46, R49, 0x1, R46, P0 ;  /* 0x00000001312e7824 */ /* 0x000fe200000e062e */
[----:B------:R-:W-:Y:S01]  /*1e60*/  IADD3 R56, P0, R54, R7, RZ ;  /* 0x0000000736387210 */ /* 0x000fe20007f1e0ff */
[----:B-----5:R-:W-:Y:S01]  /*1e70*/  FADD R6, -R35, R6 ;  /* 0x0000000623067221 */ /* 0x020fe20000000100 */
[----:B------:R1:W5:Y:S02]  /*1e80*/  LDG.E.EL R39, desc[UR4][R60.64] ;  /* 0x000000043c277981 */ /* 0x000364000c2e1900 */
[----:B------:R-:W-:Y:S02]  /*1e90*/  IADD3.X R57, R46, R29, RZ, P0, !PT ;  /* 0x0000001d2e397210 */ /* 0x000fe400007fe4ff */
[----:B------:R-:W-:Y:S01]  /*1ea0*/  IADD3 R54, P0, R54, R28, RZ ;  /* 0x0000001c36367210 */ /* 0x000fe20007f1e0ff */
[----:B------:R-:W-:-:S04]  /*1eb0*/  IMAD.WIDE R56, R32, 0x4, R56 ;  /* 0x0000000420387825 */ /* 0x000fc800078e0238 */
[----:B------:R-:W-:Y:S02]  /*1ec0*/  IMAD.X R55, R46, 0x1, R33, P0 ;  /* 0x000000012e377824 */ /* 0x000fe400000e0621 */
[C---:B------:R-:W-:Y:S01]  /*1ed0*/  FFMA R46, R12.reuse, R6, R35 ;  /* 0x000000060c2e7223 */ /* 0x040fe20000000023 */
[----:B0-----:R-:W-:Y:S01]  /*1ee0*/  IADD3 R58, P0, R45, R26, RZ ;  /* 0x0000001a2d3a7210 */ /* 0x001fe20007f1e0ff */
[----:B---3--:R-:W-:Y:S01]  /*1ef0*/  FADD R6, -R51, R36 ;  /* 0x0000002433067221 */ /* 0x008fe20000000100 */
[----:B------:R-:W-:Y:S01]  /*1f00*/  IADD3 R45, P3, R30, R45, RZ ;  /* 0x0000002d1e2d7210 */ /* 0x000fe20007f7e0ff */
[----:B------:R0:W3:Y:S02]  /*1f10*/  LDG.E.EL R42, desc[UR4][R56.64] ;  /* 0x00000004382a7981 */ /* 0x0000e4000c2e1900 */
[----:B------:R-:W-:Y:S01]  /*1f20*/  FFMA R51, R12, R6, R51 ;  /* 0x000000060c337223 */ /* 0x000fe20000000033 */
[----:B------:R-:W-:Y:S01]  /*1f30*/  IADD3.X R6, R16, R27, RZ, P0, !PT ;  /* 0x0000001b10067210 */ /* 0x000fe200007fe4ff */
[----:B------:R-:W-:-:S02]  /*1f40*/  IMAD.X R48, R49, 0x1, R16, P3 ;  /* 0x0000000131307824 */ /* 0x000fc400018e0610 */
[----:B------:R-:W-:Y:S01]  /*1f50*/  FADD R8, -R31, R8 ;  /* 0x000000081f087221 */ /* 0x000fe20000000100 */
[----:B-1----:R-:W-:Y:S02]  /*1f60*/  IADD3 R60, P1, R58, R28, RZ ;  /* 0x0000001c3a3c7210 */ /* 0x002fe40007f3e0ff */
[----:B0-----:R-:W-:Y:S01]  /*1f70*/  IADD3 R56, P0, R45, R7, RZ ;  /* 0x000000072d387210 */ /* 0x001fe20007f1e0ff */
[----:B------:R-:W-:Y:S01]  /*1f80*/  FFMA R36, R12, R8, R31 ;  /* 0x000000080c247223 */ /* 0x000fe2000000001f */
[----:B------:R-:W-:Y:S01]  /*1f90*/  IADD3 R58, P2, R7, R58, RZ ;  /* 0x0000003a073a7210 */ /* 0x000fe20007f5e0ff */
[----:B------:R-:W-:Y:S01]  /*1fa0*/  IMAD.WIDE R54, R32, 0x4, R54 ;  /* 0x0000000420367825 */ /* 0x000fe200078e0236 */
[----:B------:R-:W-:Y:S02]  /*1fb0*/  IADD3.X R57, R48, R29, RZ, P0, !PT ;  /* 0x0000001d30397210 */ /* 0x000fe400007fe4ff */
[----:B------:R-:W-:Y:S01]  /*1fc0*/  IADD3 R8, P0, R26, R17, RZ ;  /* 0x000000111a087210 */ /* 0x000fe20007f1e0ff */
[----:B------:R-:W-:Y:S01]  /*1fd0*/  IMAD.X R59, R29, 0x1, R6, P2 ;  /* 0x000000011d3b7824 */ /* 0x000fe200010e0606 */
[----:B------:R-:W-:Y:S01]  /*1fe0*/  IADD3.X R61, R6, R33, RZ, P1, !PT ;  /* 0x00000021063d7210 */ /* 0x000fe20000ffe4ff */
[----:B------:R0:W3:Y:S02]  /*1ff0*/  LDG.E.EL R44, desc[UR4][R54.64] ;  /* 0x00000004362c7981 */ /* 0x0000e4000c2e1900 */
[----:B------:R-:W-:Y:S01]  /*2000*/  IMAD.X R6, R27, 0x1, R47, P0 ;  /* 0x000000011b067824 */ /* 0x000fe200000e062f */
[----:B0-----:R-:W-:-:S04]  /*2010*/  IADD3 R54, P0, R8, R28, RZ ;  /* 0x0000001c08367210 */ /* 0x001fc80007f1e0ff */
[----:B------:R-:W-:Y:S02]  /*2020*/  IADD3.X R55, R6, R33, RZ, P0, !PT ;  /* 0x0000002106377210 */ /* 0x000fe400007fe4ff */
[----:B------:R-:W-:-:S05]  /*2030*/  IADD3 R8, P0, R7, R8, RZ ;  /* 0x0000000807087210 */ /* 0x000fca0007f1e0ff */
[----:B------:R-:W-:Y:S01]  /*2040*/  IMAD.X R9, R29, 0x1, R6, P0 ;  /* 0x000000011d097824 */ /* 0x000fe200000e0606 */
[----:B------:R-:W-:Y:S01]  /*2050*/  IADD3 R26, P0, R23, R26, RZ ;  /* 0x0000001a171a7210 */ /* 0x000fe20007f1e0ff */
[----:B------:R-:W-:-:S04]  /*2060*/  IMAD.WIDE R52, R32, 0x4, R52 ;  /* 0x0000000420347825 */ /* 0x000fc800078e0234 */
[C---:B------:R-:W-:Y:S01]  /*2070*/  IMAD.WIDE R8, R32.reuse, 0x4, R8 ;  /* 0x0000000420087825 */ /* 0x040fe200078e0208 */
[----:B------:R-:W-:Y:S01]  /*2080*/  IADD3 R17, P1, R30, R17, RZ ;  /* 0x000000111e117210 */ /* 0x000fe20007f3e0ff */
[----:B------:R0:W3:Y:S01]  /*2090*/  LDG.E.EL R53, desc[UR4][R52.64] ;  /* 0x0000000434357981 */ /* 0x0000e2000c2e1900 */
[----:B------:R-:W-:Y:S01]  /*20a0*/  IADD3 R23, P2, R30, R23, RZ ;  /* 0x000000171e177210 */ /* 0x000fe20007f5e0ff */
[C---:B------:R-:W-:Y:S02]  /*20b0*/  IMAD.WIDE R54, R32.reuse, 0x4, R54 ;  /* 0x0000000420367825 */ /* 0x040fe400078e0236 */
[----:B------:R1:W5:Y:S02]  /*20c0*/  LDG.E.EL R30, desc[UR4][R8.64] ;  /* 0x00000004081e7981 */ /* 0x000364000c2e1900 */
[----:B------:R-:W-:Y:S02]  /*20d0*/  IMAD.WIDE R56, R32, 0x4, R56 ;  /* 0x0000000420387825 */ /* 0x000fe400078e0238 */
[----:B------:R1:W5:Y:S01]  /*20e0*/  LDG.E.EL R50, desc[UR4][R54.64] ;  /* 0x0000000436327981 */ /* 0x000362000c2e1900 */
[----:B------:R-:W-:Y:S01]  /*20f0*/  IADD3 R6, P3, R17, R7, RZ ;  /* 0x0000000711067210 */ /* 0x000fe20007f7e0ff */
[----:B------:R-:W-:Y:S01]  /*2100*/  IMAD.X R27, R18, 0x1, R27, P0 ;  /* 0x00000001121b7824 */ /* 0x000fe200000e061b */
[----:B0-----:R-:W-:Y:S01]  /*2110*/  IADD3.X R52, R49, R47, RZ, P1, !PT ;  /* 0x0000002f31347210 */ /* 0x001fe20000ffe4ff */
[----:B------:R0:W5:Y:S01]  /*2120*/  LDG.E.EL R31, desc[UR4][R56.64] ;  /* 0x00000004381f7981 */ /* 0x000162000c2e1900 */
[----:B-1----:R-:W-:-:S02]  /*2130*/  IADD3 R8, P5, R45, R28, RZ ;  /* 0x0000001c2d087210 */ /* 0x002fc40007fbe0ff */
[----:B------:R-:W-:Y:S02]  /*2140*/  IADD3.X R18, R49, R18, RZ, P2, !PT ;  /* 0x0000001231127210 */ /* 0x000fe400017fe4ff */
[----:B------:R-:W-:Y:S01]  /*2150*/  IADD3 R54, P4, R26, R28, RZ ;  /* 0x0000001c1a367210 */ /* 0x000fe20007f9e0ff */
[----:B------:R-:W-:Y:S01]  /*2160*/  IMAD.X R9, R48, 0x1, R33, P5 ;  /* 0x0000000130097824 */ /* 0x000fe200028e0621 */
[----:B------:R-:W-:Y:S02]  /*2170*/  IADD3 R26, P1, R7, R26, RZ ;  /* 0x0000001a071a7210 */ /* 0x000fe40007f3e0ff */
[----:B------:R-:W-:Y:S02]  /*2180*/  IADD3 R16, P2, R17, R28, RZ ;  /* 0x0000001c11107210 */ /* 0x000fe40007f5e0ff */
[----:B0-----:R-:W-:Y:S02]  /*2190*/  IADD3 R56, P0, R23, R7, RZ ;  /* 0x0000000717387210 */ /* 0x001fe40007f1e0ff */
[----:B------:R-:W-:Y:S01]  /*21a0*/  IADD3 R28, P5, R23, R28, RZ ;  /* 0x0000001c171c7210 */ /* 0x000fe20007fbe0ff */
[----:B------:R-:W-:Y:S01]  /*21b0*/  IMAD.X R7, R52, 0x1, R29, P3 ;  /* 0x0000000134077824 */ /* 0x000fe200018e061d */
[----:B------:R-:W-:Y:S01]  /*21c0*/  IADD3.X R55, R27, R33, RZ, P4, !PT ;  /* 0x000000211b377210 */ /* 0x000fe200027fe4ff */
[----:B------:R-:W-:Y:S01]  /*21d0*/  IMAD.X R27, R29, 0x1, R27, P1 ;  /* 0x000000011d1b7824 */ /* 0x000fe200008e061b */
[----:B------:R-:W-:-:S02]  /*21e0*/  IADD3.X R57, R18, R29, RZ, P0, !PT ;  /* 0x0000001d12397210 */ /* 0x000fc400007fe4ff */
[----:B------:R-:W-:Y:S02]  /*21f0*/  IADD3.X R17, R52, R33, RZ, P2, !PT ;  /* 0x0000002134117210 */ /* 0x000fe400017fe4ff */
[----:B------:R-:W-:Y:S01]  /*2200*/  IADD3.X R29, R18, R33, RZ, P5, !PT ;  /* 0x00000021121d7210 */ /* 0x000fe20002ffe4ff */
[----:B------:R-:W-:Y:S01]  /*2210*/  FADD R40, -R25, R40 ;  /* 0x0000002819287221 */ /* 0x000fe20000000100 */
[----:B------:R-:W-:-:S04]  /*2220*/  IMAD.WIDE R8, R32, 0x4, R8 ;  /* 0x0000000420087825 */ /* 0x000fc800078e0208 */
        /* <DEDUP_REMOVED lines=8> */
[----:B------:R-:W-:Y:S01]  /*22b0*/  FFMA R25, R12, R40, R25 ;  /* 0x000000280c197223 */ /* 0x000fe20000000019 */
[----:B------:R-:W5:Y:S04]  /*22c0*/  LDG.E.EL R9, desc[UR4][R8.64] ;  /* 0x0000000408097981 */ /* 0x000f68000c2e1900 */
[----:B------:R-:W5:Y:S04]  /*22d0*/  LDG.E.EL R12, desc[UR4][R60.64] ;  /* 0x000000043c0c7981 */ /* 0x000f68000c2e1900 */
[----:B------:R-:W5:Y:S04]  /*22e0*/  LDG.E.EL R40, desc[UR4][R58.64] ;  /* 0x000000043a287981 */ /* 0x000f68000c2e1900 */
[----:B------:R-:W5:Y:S04]  /*22f0*/  LDG.E.EL R55, desc[UR4][R54.64] ;  /* 0x0000000436377981 */ /* 0x000f68000c2e1900 */
[----:B------:R0:W5:Y:S04]  /*2300*/  LDG.E.EL R18, desc[UR4][R6.64] ;  /* 0x0000000406127981 */ /* 0x000168000c2e1900 */
[----:B------:R-:W5:Y:S04]  /*2310*/  LDG.E.EL R27, desc[UR4][R26.64] ;  /* 0x000000041a1b7981 */ /* 0x000f68000c2e1900 */
[----:B------:R-:W5:Y:S01]  /*2320*/  LDG.E.EL R16, desc[UR4][R16.64] ;  /* 0x0000000410107981 */ /* 0x000f62000c2e1900 */
[----:B0-----:R-:W0:Y:S03]  /*2330*/  LDC.64 R6, c[0x0][0x210] ;  /* 0x00008400ff067b82 */ /* 0x001e260000000a00 */
[----:B------:R-:W5:Y:S04]  /*2340*/  LDG.E.EL R57, desc[UR4][R56.64] ;  /* 0x0000000438397981 */ /* 0x000f68000c2e1900 */
[----:B------:R-:W5:Y:S01]  /*2350*/  LDG.E.EL R29, desc[UR4][R28.64] ;  /* 0x000000041c1d7981 */ /* 0x000f62000c2e1900 */
[----:B------:R-:W-:-:S04]  /*2360*/  FADD R25, -R46, R25 ;  /* 0x000000192e197221 */ /* 0x000fc80000000100 */
[----:B------:R-:W-:Y:S01]  /*2370*/  FFMA R46, R5, R25, R46 ;  /* 0x00000019052e7223 */ /* 0x000fe2000000002e */
[----:B------:R-:W-:Y:S01]  /*2380*/  FADD R19, -R38, R19 ;  /* 0x0000001326137221 */ /* 0x000fe20000000100 */
[----:B0-----:R-:W-:-:S04]  /*2390*/  IMAD.WIDE R6, R4, 0x4, R6 ;  /* 0x0000000404067825 */ /* 0x001fc800078e0206 */
[----:B--2---:R-:W-:-:S04]  /*23a0*/  FADD R37, -R34, R37 ;  /* 0x0000002522257221 */ /* 0x004fc80000000100 */
[----:B------:R-:W-:Y:S01]  /*23b0*/  FFMA R34, R13, R37, R34 ;  /* 0x000000250d227223 */ /* 0x000fe20000000022 */
[----:B----4-:R-:W-:Y:S01]  /*23c0*/  FADD R23, -R10, R11 ;  /* 0x0000000b0a177221 */ /* 0x010fe20000000100 */
[----:B------:R-:W-:-:S03]  /*23d0*/  FADD R41, -R2, R41 ;  /* 0x0000002902297221 */ /* 0x000fc60000000100 */
[C---:B------:R-:W-:Y:S01]  /*23e0*/  FFMA R23, R13.reuse, R23, R10 ;  /* 0x000000170d177223 */ /* 0x040fe2000000000a */
[----:B------:R-:W-:Y:S01]  /*23f0*/  FFMA R41, R13, R41, R2 ;  /* 0x000000290d297223 */ /* 0x000fe20000000002 */
[----:B------:R-:W-:Y:S02]  /*2400*/  FADD R11, -R36, R51 ;  /* 0x00000033240b7221 */ /* 0x000fe40000000100 */
[----:B------:R-:W-:Y:S02]  /*2410*/  FADD R23, -R34, R23 ;  /* 0x0000001722177221 */ /* 0x000fe40000000100 */
[C---:B------:R-:W-:Y:S02]  /*2420*/  FFMA R11, R5.reuse, R11, R36 ;  /* 0x0000000b050b7223 */ /* 0x040fe40000000024 */
[----:B------:R-:W-:Y:S02]  /*2430*/  FFMA R2, R5, R23, R34 ;  /* 0x0000001705027223 */ /* 0x000fe40000000022 */
[----:B------:R-:W-:Y:S01]  /*2440*/  FADD R46, -R11, R46 ;  /* 0x0000002e0b2e7221 */ /* 0x000fe20000000100 */
[----:B------:R-:W-:-:S03]  /*2450*/  FFMA R23, R3, R19, R38 ;  /* 0x0000001303177223 */ /* 0x000fc60000000026 */
[----:B------:R-:W-:Y:S02]  /*2460*/  FFMA R8, R0, R46, R11 ;  /* 0x0000002e00087223 */ /* 0x000fe4000000000b */
[----:B------:R-:W-:Y:S01]  /*2470*/  STG.E.128 desc[UR4][R6.64], R20 ;  /* 0x0000001406007986 */ /* 0x000fe2000c101d04 */
[----:B---3--:R-:W-:-:S04]  /*2480*/  FADD R53, -R24, R53 ;  /* 0x0000003518357221 */ /* 0x008fc80000000100 */
[----:B------:R-:W-:Y:S01]  /*2490*/  FFMA R24, R13, R53, R24 ;  /* 0x000000350d187223 */ /* 0x000fe20000000018 */
[----:B-----5:R-:W-:-:S04]  /*24a0*/  FADD R31, -R42, R31 ;  /* 0x0000001f2a1f7221 */ /* 0x020fc80000000100 */
[----:B------:R-:W-:Y:S01]  /*24b0*/  FFMA R31, R14, R31, R42 ;  /* 0x0000001f0e1f7223 */ /* 0x000fe2000000002a */
[----:B------:R-:W-:-:S04]  /*24c0*/  FADD R13, -R24, R41 ;  /* 0x00000029180d7221 */ /* 0x000fc80000000100 */
[----:B------:R-:W-:-:S04]  /*24d0*/  FFMA R13, R5, R13, R24 ;  /* 0x0000000d050d7223 */ /* 0x000fc80000000018 */
[----:B------:R-:W-:Y:S01]  /*24e0*/  FADD R2, -R13, R2 ;  /* 0x000000020d027221 */ /* 0x000fe20000000100 */
[----:B------:R-:W-:Y:S01]  /*24f0*/  FADD R9, -R44, R9 ;  /* 0x000000092c097221 */ /* 0x000fe20000000100 */
[----:B------:R-:W-:Y:S01]  /*2500*/  FADD R12, -R39, R12 ;  /* 0x0000000c270c7221 */ /* 0x000fe20000000100 */
[----:B------:R-:W-:Y:S01]  /*2510*/  FADD R40, -R43, R40 ;  /* 0x000000282b287221 */ /* 0x000fe20000000100 */
[----:B------:R-:W-:Y:S02]  /*2520*/  FADD R55, -R50, R55 ;  /* 0x0000003732377221 */ /* 0x000fe40000000100 */
[C---:B------:R-:W-:Y:S01]  /*2530*/  FFMA R12, R14.reuse, R12, R39 ;  /* 0x0000000c0e0c7223 */ /* 0x040fe20000000027 */
[C---:B------:R-:W-:Y:S01]  /*2540*/  FFMA R40, R14.reuse, R40, R43 ;  /* 0x000000280e287223 */ /* 0x040fe2000000002b */
[----:B------:R-:W-:Y:S01]  /*2550*/  FFMA R9, R14, R9, R44 ;  /* 0x000000090e097223 */ /* 0x000fe2000000002c */
[----:B------:R-:W-:Y:S01]  /*2560*/  FFMA R50, R15, R55, R50 ;  /* 0x000000370f327223 */ /* 0x000fe20000000032 */
[----:B------:R-:W-:-:S04]  /*2570*/  FADD R27, -R30, R27 ;  /* 0x0000001b1e1b7221 */ /* 0x000fc80000000100 */
[----:B------:R-:W-:Y:S01]  /*2580*/  FFMA R30, R15, R27, R30 ;  /* 0x0000001b0f1e7223 */ /* 0x000fe2000000001e */
[----:B------:R-:W-:Y:S01]  /*2590*/  FADD R57, -R18, R57 ;  /* 0x0000003912397221 */ /* 0x000fe20000000100 */
[----:B------:R-:W-:-:S03]  /*25a0*/  FADD R29, -R16, R29 ;  /* 0x0000001d101d7221 */ /* 0x000fc60000000100 */
[C---:B------:R-:W-:Y:S01]  /*25b0*/  FFMA R57, R15.reuse, R57, R18 ;  /* 0x000000390f397223 */ /* 0x040fe20000000012 */
[----:B------:R-:W-:Y:S01]  /*25c0*/  FFMA R29, R15, R29, R16 ;  /* 0x0000001d0f1d7223 */ /* 0x000fe20000000010 */
[----:B------:R-:W-:Y:S01]  /*25d0*/  FADD R31, -R40, R31 ;  /* 0x0000001f281f7221 */ /* 0x000fe20000000100 */
[----:B------:R-:W-:Y:S01]  /*25e0*/  FADD R9, -R12, R9 ;  /* 0x000000090c097221 */ /* 0x000fe20000000100 */
[----:B------:R-:W-:Y:S01]  /*25f0*/  FADD R57, -R30, R57 ;  /* 0x000000391e397221 */ /* 0x000fe20000000100 */
[----:B------:R-:W-:Y:S01]  /*2600*/  FADD R29, -R50, R29 ;  /* 0x0000001d321d7221 */ /* 0x000fe20000000100 */
[C---:B------:R-:W-:Y:S01]  /*2610*/  FFMA R31, R5.reuse, R31, R40 ;  /* 0x0000001f051f7223 */ /* 0x040fe20000000028 */
[C---:B------:R-:W-:Y:S01]  /*2620*/  FFMA R12, R5.reuse, R9, R12 ;  /* 0x00000009050c7223 */ /* 0x040fe2000000000c */
[C---:B------:R-:W-:Y:S01]  /*2630*/  FFMA R57, R5.reuse, R57, R30 ;  /* 0x0000003905397223 */ /* 0x040fe2000000001e */
[----:B------:R-:W-:Y:S02]  /*2640*/  FFMA R50, R5, R29, R50 ;  /* 0x0000001d05327223 */ /* 0x000fe40000000032 */
[----:B------:R-:W-:-:S02]  /*2650*/  FADD R12, -R31, R12 ;  /* 0x0000000c1f0c7221 */ /* 0x000fc40000000100 */
[----:B------:R-:W-:Y:S01]  /*2660*/  FADD R50, -R57, R50 ;  /* 0x0000003239327221 */ /* 0x000fe20000000100 */
[C---:B------:R-:W-:Y:S01]  /*2670*/  FFMA R9, R0.reuse, R2, R13 ;  /* 0x0000000200097223 */ /* 0x040fe2000000000d */
[C---:B------:R-:W-:Y:S02]  /*2680*/  FFMA R10, R0.reuse, R12, R31 ;  /* 0x0000000c000a7223 */ /* 0x040fe4000000001f */
[----:B------:R-:W-:-:S05]  /*2690*/  FFMA R11, R0, R50, R57 ;  /* 0x00000032000b7223 */ /* 0x000fca0000000039 */
[----:B------:R-:W-:Y:S01]  /*26a0*/  STG.E.128 desc[UR4][R6.64+0x800], R8 ;  /* 0x0008000806007986 */ /* 0x000fe2000c101d04 */
[----:B------:R-:W-:Y:S05]  /*26b0*/  EXIT ;  /* 0x000000000000794d */ /* 0x000fea0003800000 */
.L_x_0:
[----:B------:R-:W-:-:S00]  /*26c0*/  BRA `(.L_x_0) ;  /* 0xfffffffc00fc7947 */ /* 0x000fc0000383ffff */
[----:B------:R-:W-:-:S00]  /*26d0*/  NOP ;  /* 0x0000000000007918 */ /* 0x000fc00000000000 */
        /* <DEDUP_REMOVED lines=10> */
.L_x_1:


//--------------------- .nv.constant0.triton_poi_fused__unsafe_index_add_mul_sub_23 --------------------------
	.section	.nv.constant0.triton_poi_fused__unsafe_index_add_mul_sub_23,"a",@progbits
	.sectionflags	@""
	.align	4
.nv.constant0.triton_poi_fused__unsafe_index_add_mul_sub_23:
	.zero		620
